	.target	sm_100a

	.elftype	@"ET_EXEC"


//--------------------- .note.nv.tkinfo           --------------------------
	.section	.note.nv.tkinfo,"",@"SHT_NOTE"
	.sectionflags	@"SHF_NOTE_NV_TKINFO"
	.tkinfo
        /*0018*/ 	.word	0x00000002
        /*0030*/ 	.string	""
        /*0030*/ 	.string	"ptxas"
        /*0030*/ 	.string	"Cuda compilation tools, release 13.0, V13.0.88"
        /*0030*/ 	.string	"Build cuda_13.0.r13.0/compiler.36424714_0"
        /*0030*/ 	.string	"-arch sm_100a -m 64 "



//--------------------- .note.nv.cuinfo           --------------------------
	.section	.note.nv.cuinfo,"",@"SHT_NOTE"
	.sectionflags	@"SHF_NOTE_NV_CUINFO"
        /*0018*/ 	.short	0x0002
        /*001a*/ 	.short	0x0064
        /*001c*/ 	.short	0x0082
	.zero		2


//--------------------- .nv.info                  --------------------------
	.section	.nv.info,"",@"SHT_CUDA_INFO"
	.align	4


	//----- nvinfo : EIATTR_REGCOUNT
	.align		4
        /*0000*/ 	.byte	0x04, 0x2f
        /*0002*/ 	.short	(.L_19 - .L_18)
	.align		4
.L_18:
        /*0004*/ 	.word	index@(_ZN7cutlass13device_kernelINS_4gemm6kernel13GemmUniversalIN4cute5tupleIJiiiiEEENS1_10collective13CollectiveMmaINS1_35MainloopSm100TmaUmmaWarpSpecializedILi24ELi2ELi4ENS5_IJNS4_1CILi2EEENSA_ILi1EEESC_EEEEENS5_IJNSA_ILi64EEENSA_ILi176EEENSA_ILi16EEEEEENS_6half_tENS5_IJlSC_lEEESJ_SK_NS4_8TiledMMAINS4_8MMA_AtomIJNS4_20SM100_MMA_F16BF16_SSISJ_SJ_fLi64ELi176ELNS4_4UMMA5MajorE0ELSP_0ELNSO_7ScaleInE0ELSQ_0EEEEEENS4_6LayoutINS5_IJSC_SC_SC_EEENS5_IJNSA_ILi0EEESV_SV_EEEEENS5_IJNS4_10UnderscoreESY_SY_EEEEENS4_13SM90_TMA_LOADENS4_14ComposedLayoutINS4_7SwizzleILi1ELi4ELi3EEENS4_18smem_ptr_flag_bitsILi16EEENST_INS5_IJNSA_ILi8EEESH_EEENS5_IJSH_SC_EEEEEEEvNS4_8identityENS4_23SM90_TMA_LOAD_MULTICASTES1B_vS1C_EENS_8epilogue10collective18CollectiveEpilogueINS1F_23Sm100TmaWarpSpecializedILi2ELi1ELi88ELb1ELb0EEEJSI_NS5_IJNST_ISF_SC_EENST_ISG_SC_EEEEESJ_SK_SJ_SK_NS1F_6fusion15FusionCallbacksIS1J_NS1N_17LinearCombinationISJ_fSJ_fLNS_15FloatRoundStyleE2EEESI_S1M_JEEENS4_5SM1004TMEM4LOAD26SM100_TMEM_LOAD_16dp256b2xES11_S1B_NS4_17SM75_U32x4_LDSM_NENS4_14SM90_TMA_STOREES1B_NS4_17SM90_U32x4_STSM_NENS4_39AutoVectorizingCopyWithAssumedAlignmentILi128EEEEEEvvEEEEvNT_6ParamsE)
        /*0008*/ 	.word	0x000000ee


	//----- nvinfo : EIATTR_FRAME_SIZE
	.align		4
.L_19:
        /*000c*/ 	.byte	0x04, 0x11
        /*000e*/ 	.short	(.L_21 - .L_20)
	.align		4
.L_20:
        /*0010*/ 	.word	index@($__internal_2_$__cuda_sm10x_tcgen05_guardrail_trap_unallocated_columns_being_dealloced)
        /*0014*/ 	.word	0x00000000


	//----- nvinfo : EIATTR_FRAME_SIZE
	.align		4
.L_21:
        /*0018*/ 	.byte	0x04, 0x11
        /*001a*/ 	.short	(.L_23 - .L_22)
	.align		4
.L_22:
        /*001c*/ 	.word	index@($__internal_1_$__cuda_sm10x_tcgen05_guardrail_trap_phase_invalid_during_alloc)
        /*0020*/ 	.word	0x00000000


	//----- nvinfo : EIATTR_FRAME_SIZE
	.align		4
.L_23:
        /*0024*/ 	.byte	0x04, 0x11
        /*0026*/ 	.short	(.L_25 - .L_24)
	.align		4
.L_24:
        /*0028*/ 	.word	index@($__internal_0_$__cuda_sm10x_tcgen05_guardrail_trap_col_being_dealloced_not_returned_by_alloc)
        /*002c*/ 	.word	0x00000000


	//----- nvinfo : EIATTR_FRAME_SIZE
	.align		4
.L_25:
        /*0030*/ 	.byte	0x04, 0x11
        /*0032*/ 	.short	(.L_27 - .L_26)
	.align		4
.L_26:
        /*0034*/ 	.word	index@(_ZN7cutlass13device_kernelINS_4gemm6kernel13GemmUniversalIN4cute5tupleIJiiiiEEENS1_10collective13CollectiveMmaINS1_35MainloopSm100TmaUmmaWarpSpecializedILi24ELi2ELi4ENS5_IJNS4_1CILi2EEENSA_ILi1EEESC_EEEEENS5_IJNSA_ILi64EEENSA_ILi176EEENSA_ILi16EEEEEENS_6half_tENS5_IJlSC_lEEESJ_SK_NS4_8TiledMMAINS4_8MMA_AtomIJNS4_20SM100_MMA_F16BF16_SSISJ_SJ_fLi64ELi176ELNS4_4UMMA5MajorE0ELSP_0ELNSO_7ScaleInE0ELSQ_0EEEEEENS4_6LayoutINS5_IJSC_SC_SC_EEENS5_IJNSA_ILi0EEESV_SV_EEEEENS5_IJNS4_10UnderscoreESY_SY_EEEEENS4_13SM90_TMA_LOADENS4_14ComposedLayoutINS4_7SwizzleILi1ELi4ELi3EEENS4_18smem_ptr_flag_bitsILi16EEENST_INS5_IJNSA_ILi8EEESH_EEENS5_IJSH_SC_EEEEEEEvNS4_8identityENS4_23SM90_TMA_LOAD_MULTICASTES1B_vS1C_EENS_8epilogue10collective18CollectiveEpilogueINS1F_23Sm100TmaWarpSpecializedILi2ELi1ELi88ELb1ELb0EEEJSI_NS5_IJNST_ISF_SC_EENST_ISG_SC_EEEEESJ_SK_SJ_SK_NS1F_6fusion15FusionCallbacksIS1J_NS1N_17LinearCombinationISJ_fSJ_fLNS_15FloatRoundStyleE2EEESI_S1M_JEEENS4_5SM1004TMEM4LOAD26SM100_TMEM_LOAD_16dp256b2xES11_S1B_NS4_17SM75_U32x4_LDSM_NENS4_14SM90_TMA_STOREES1B_NS4_17SM90_U32x4_STSM_NENS4_39AutoVectorizingCopyWithAssumedAlignmentILi128EEEEEEvvEEEEvNT_6ParamsE)
        /*0038*/ 	.word	0x00000000


	//----- nvinfo : EIATTR_MIN_STACK_SIZE
	.align		4
.L_27:
        /*003c*/ 	.byte	0x04, 0x12
        /*003e*/ 	.short	(.L_29 - .L_28)
	.align		4
.L_28:
        /*0040*/ 	.word	index@(_ZN7cutlass13device_kernelINS_4gemm6kernel13GemmUniversalIN4cute5tupleIJiiiiEEENS1_10collective13CollectiveMmaINS1_35MainloopSm100TmaUmmaWarpSpecializedILi24ELi2ELi4ENS5_IJNS4_1CILi2EEENSA_ILi1EEESC_EEEEENS5_IJNSA_ILi64EEENSA_ILi176EEENSA_ILi16EEEEEENS_6half_tENS5_IJlSC_lEEESJ_SK_NS4_8TiledMMAINS4_8MMA_AtomIJNS4_20SM100_MMA_F16BF16_SSISJ_SJ_fLi64ELi176ELNS4_4UMMA5MajorE0ELSP_0ELNSO_7ScaleInE0ELSQ_0EEEEEENS4_6LayoutINS5_IJSC_SC_SC_EEENS5_IJNSA_ILi0EEESV_SV_EEEEENS5_IJNS4_10UnderscoreESY_SY_EEEEENS4_13SM90_TMA_LOADENS4_14ComposedLayoutINS4_7SwizzleILi1ELi4ELi3EEENS4_18smem_ptr_flag_bitsILi16EEENST_INS5_IJNSA_ILi8EEESH_EEENS5_IJSH_SC_EEEEEEEvNS4_8identityENS4_23SM90_TMA_LOAD_MULTICASTES1B_vS1C_EENS_8epilogue10collective18CollectiveEpilogueINS1F_23Sm100TmaWarpSpecializedILi2ELi1ELi88ELb1ELb0EEEJSI_NS5_IJNST_ISF_SC_EENST_ISG_SC_EEEEESJ_SK_SJ_SK_NS1F_6fusion15FusionCallbacksIS1J_NS1N_17LinearCombinationISJ_fSJ_fLNS_15FloatRoundStyleE2EEESI_S1M_JEEENS4_5SM1004TMEM4LOAD26SM100_TMEM_LOAD_16dp256b2xES11_S1B_NS4_17SM75_U32x4_LDSM_NENS4_14SM90_TMA_STOREES1B_NS4_17SM90_U32x4_STSM_NENS4_39AutoVectorizingCopyWithAssumedAlignmentILi128EEEEEEvvEEEEvNT_6ParamsE)
        /*0044*/ 	.word	0x00000000
.L_29:


//--------------------- .nv.compat                --------------------------
	.section	.nv.compat,"",@"SHT_CUDA_COMPAT_INFO"
	.align	4
        /*0000*/ 	.byte	0x02, 0x09, 0x01, 0x00, 0x02, 0x02, 0x02, 0x00, 0x02, 0x05, 0x05, 0x00, 0x03, 0x07, 0x01, 0x01
        /*0010*/ 	.byte	0x02, 0x03, 0x01, 0x00, 0x02, 0x06, 0x01, 0x00, 0x04, 0x0b, 0x08, 0x00, 0x09, 0x00, 0x00, 0x00
        /*0020*/ 	.byte	0x00, 0x00, 0x00, 0x00


//--------------------- .nv.info._ZN7cutlass13device_kernelINS_4gemm6kernel13GemmUniversalIN4cute5tupleIJiiiiEEENS1_10collective13CollectiveMmaINS1_35MainloopSm100TmaUmmaWarpSpecializedILi24ELi2ELi4ENS5_IJNS4_1CILi2EEENSA_ILi1EEESC_EEEEENS5_IJNSA_ILi64EEENSA_ILi176EEENSA_ILi16EEEEEENS_6half_tENS5_IJlSC_lEEESJ_SK_NS4_8TiledMMAINS4_8MMA_AtomIJNS4_20SM100_MMA_F16BF16_SSISJ_SJ_fLi64ELi176ELNS4_4UMMA5MajorE0ELSP_0ELNSO_7ScaleInE0ELSQ_0EEEEEENS4_6LayoutINS5_IJSC_SC_SC_EEENS5_IJNSA_ILi0EEESV_SV_EEEEENS5_IJNS4_10UnderscoreESY_SY_EEEEENS4_13SM90_TMA_LOADENS4_14ComposedLayoutINS4_7SwizzleILi1ELi4ELi3EEENS4_18smem_ptr_flag_bitsILi16EEENST_INS5_IJNSA_ILi8EEESH_EEENS5_IJSH_SC_EEEEEEEvNS4_8identityENS4_23SM90_TMA_LOAD_MULTICASTES1B_vS1C_EENS_8epilogue10collective18CollectiveEpilogueINS1F_23Sm100TmaWarpSpecializedILi2ELi1ELi88ELb1ELb0EEEJSI_NS5_IJNST_ISF_SC_EENST_ISG_SC_EEEEESJ_SK_SJ_SK_NS1F_6fusion15FusionCallbacksIS1J_NS1N_17LinearCombinationISJ_fSJ_fLNS_15FloatRoundStyleE2EEESI_S1M_JEEENS4_5SM1004TMEM4LOAD26SM100_TMEM_LOAD_16dp256b2xES11_S1B_NS4_17SM75_U32x4_LDSM_NENS4_14SM90_TMA_STOREES1B_NS4_17SM90_U32x4_STSM_NENS4_39AutoVectorizingCopyWithAssumedAlignmentILi128EEEEEEvvEEEEvNT_6ParamsE --------------------------
	.section	.nv.info._ZN7cutlass13device_kernelINS_4gemm6kernel13GemmUniversalIN4cute5tupleIJiiiiEEENS1_10collective13CollectiveMmaINS1_35MainloopSm100TmaUmmaWarpSpecializedILi24ELi2ELi4ENS5_IJNS4_1CILi2EEENSA_ILi1EEESC_EEEEENS5_IJNSA_ILi64EEENSA_ILi176EEENSA_ILi16EEEEEENS_6half_tENS5_IJlSC_lEEESJ_SK_NS4_8TiledMMAINS4_8MMA_AtomIJNS4_20SM100_MMA_F16BF16_SSISJ_SJ_fLi64ELi176ELNS4_4UMMA5MajorE0ELSP_0ELNSO_7ScaleInE0ELSQ_0EEEEEENS4_6LayoutINS5_IJSC_SC_SC_EEENS5_IJNSA_ILi0EEESV_SV_EEEEENS5_IJNS4_10UnderscoreESY_SY_EEEEENS4_13SM90_TMA_LOADENS4_14ComposedLayoutINS4_7SwizzleILi1ELi4ELi3EEENS4_18smem_ptr_flag_bitsILi16EEENST_INS5_IJNSA_ILi8EEESH_EEENS5_IJSH_SC_EEEEEEEvNS4_8identityENS4_23SM90_TMA_LOAD_MULTICASTES1B_vS1C_EENS_8epilogue10collective18CollectiveEpilogueINS1F_23Sm100TmaWarpSpecializedILi2ELi1ELi88ELb1ELb0EEEJSI_NS5_IJNST_ISF_SC_EENST_ISG_SC_EEEEESJ_SK_SJ_SK_NS1F_6fusion15FusionCallbacksIS1J_NS1N_17LinearCombinationISJ_fSJ_fLNS_15FloatRoundStyleE2EEESI_S1M_JEEENS4_5SM1004TMEM4LOAD26SM100_TMEM_LOAD_16dp256b2xES11_S1B_NS4_17SM75_U32x4_LDSM_NENS4_14SM90_TMA_STOREES1B_NS4_17SM90_U32x4_STSM_NENS4_39AutoVectorizingCopyWithAssumedAlignmentILi128EEEEEEvvEEEEvNT_6ParamsE,"",@"SHT_CUDA_INFO"
	.sectionflags	@""
	.align	4


	//----- nvinfo : EIATTR_CUDA_API_VERSION
	.align		4
        /*0000*/ 	.byte	0x04, 0x37
        /*0002*/ 	.short	(.L_31 - .L_30)
.L_30:
        /*0004*/ 	.word	0x00000082


	//----- nvinfo : EIATTR_KPARAM_INFO
	.align		4
.L_31:
        /*0008*/ 	.byte	0x04, 0x17
        /*000a*/ 	.short	(.L_33 - .L_32)
.L_32:
        /*000c*/ 	.word	0x00000000
        /*0010*/ 	.short	0x0000
        /*0012*/ 	.short	0x0000
        /*0014*/ 	.byte	0x00, 0xf0, 0x01, 0x20


	//----- nvinfo : EIATTR_AT_ENTRY_FRAGMENTS
	.align		4
.L_33:
        /*0018*/ 	.byte	0x04, 0x4f
        /*001a*/ 	.short	(.L_35 - .L_34)


	//   ....[0]....
.L_34:
        /*001c*/ 	.word	0x00000006


	//----- nvinfo : EIATTR_RESERVED_SMEM_USED
	.align		4
.L_35:
        /*0020*/ 	.byte	0x01, 0x41
	.zero		2


	//----- nvinfo : EIATTR_SPARSE_MMA_MASK
	.align		4
        /*0024*/ 	.byte	0x03, 0x50
        /*0026*/ 	.short	0x0000


	//----- nvinfo : EIATTR_TCGEN05_1CTA_USED
	.align		4
        /*0028*/ 	.byte	0x01, 0x51
	.zero		2


	//----- nvinfo : EIATTR_MAXREG_COUNT
	.align		4
        /*002c*/ 	.byte	0x03, 0x1b
        /*002e*/ 	.short	0x00ff


	//----- nvinfo : EIATTR_NUM_BARRIERS
	.align		4
        /*0030*/ 	.byte	0x02, 0x4c
        /*0032*/ 	.byte	0x07
	.zero		1


	//----- nvinfo : EIATTR_EXTERNS
	.align		4
        /*0034*/ 	.byte	0x04, 0x0f
        /*0036*/ 	.short	(.L_37 - .L_36)


	//   ....[0]....
	.align		4
.L_36:
        /*0038*/ 	.word	index@(__assertfail)


	//----- nvinfo : EIATTR_MERCURY_ISA_VERSION
	.align		4
.L_37:
        /*003c*/ 	.byte	0x03, 0x5f
        /*003e*/ 	.short	0x0101


	//----- nvinfo : EIATTR_INT_WARP_WIDE_INSTR_OFFSETS
	.align		4
        /*0040*/ 	.byte	0x04, 0x31
        /*0042*/ 	.short	(.L_39 - .L_38)


	//   ....[0]....
.L_38:
        /*0044*/ 	.word	0x00004950


	//   ....[1]....
        /*0048*/ 	.word	0x00004970


	//   ....[2]....
        /*004c*/ 	.word	0x000049a0


	//   ....[3]....
        /*0050*/ 	.word	0x000055d0


	//   ....[4]....
        /*0054*/ 	.word	0x000055e0


	//   ....[5]....
        /*0058*/ 	.word	0x000057a0


	//   ....[6]....
        /*005c*/ 	.word	0x000057c0


	//   ....[7]....
        /*0060*/ 	.word	0x000057e0


	//   ....[8]....
        /*0064*/ 	.word	0x00005800


	//   ....[9]....
        /*0068*/ 	.word	0x00005870


	//   ....[10]....
        /*006c*/ 	.word	0x000058b0


	//   ....[11]....
        /*0070*/ 	.word	0x000058d0


	//   ....[12]....
        /*0074*/ 	.word	0x00005930


	//   ....[13]....
        /*0078*/ 	.word	0x000059a0


	//   ....[14]....
        /*007c*/ 	.word	0x00005a00


	//----- nvinfo : EIATTR_COOP_GROUP_MASK_REGIDS
	.align		4
.L_39:
        /*0080*/ 	.byte	0x04, 0x29
        /*0082*/ 	.short	(.L_41 - .L_40)


	//   ....[0]....
.L_40:
        /*0084*/ 	.word	0xffffffff


	//   ....[1]....
        /*0088*/ 	.word	0xffffffff


	//   ....[2]....
        /*008c*/ 	.word	0xffffffff


	//   ....[3]....
        /*0090*/ 	.word	0xffffffff


	//   ....[4]....
        /*0094*/ 	.word	0xffffffff


	//   ....[5]....
        /*0098*/ 	.word	0xffffffff


	//   ....[6]....
        /*009c*/ 	.word	0xffffffff


	//   ....[7]....
        /*00a0*/ 	.word	0xffffffff


	//   ....[8]....
        /*00a4*/ 	.word	0xffffffff


	//   ....[9]....
        /*00a8*/ 	.word	0xffffffff


	//   ....[10]....
        /*00ac*/ 	.word	0xffffffff


	//   ....[11]....
        /*00b0*/ 	.word	0xffffffff


	//   ....[12]....
        /*00b4*/ 	.word	0xffffffff


	//   ....[13]....
        /*00b8*/ 	.word	0xffffffff


	//----- nvinfo : EIATTR_COOP_GROUP_INSTR_OFFSETS
	.align		4
.L_41:
        /*00bc*/ 	.byte	0x04, 0x28
        /*00be*/ 	.short	(.L_43 - .L_42)


	//   ....[0]....
.L_42:
        /*00c0*/ 	.word	0x00000080


	//   ....[1]....
        /*00c4*/ 	.word	0x000004f0


	//   ....[2]....
        /*00c8*/ 	.word	0x00000930


	//   ....[3]....
        /*00cc*/ 	.word	0x00000a90


	//   ....[4]....
        /*00d0*/ 	.word	0x00000b90


	//   ....[5]....
        /*00d4*/ 	.word	0x00000d00


	//   ....[6]....
        /*00d8*/ 	.word	0x00000ea0


	//   ....[7]....
        /*00dc*/ 	.word	0x00001060


	//   ....[8]....
        /*00e0*/ 	.word	0x000022a0


	//   ....[9]....
        /*00e4*/ 	.word	0x00003ca0


	//   ....[10]....
        /*00e8*/ 	.word	0x00003eb0


	//   ....[11]....
        /*00ec*/ 	.word	0x00003ee0


	//   ....[12]....
        /*00f0*/ 	.word	0x00004830


	//   ....[13]....
        /*00f4*/ 	.word	0x00004a60


	//----- nvinfo : EIATTR_VRC_CTA_INIT_COUNT
	.align		4
.L_43:
        /*00f8*/ 	.byte	0x02, 0x4a
        /*00fa*/ 	.byte	0x80
	.zero		1


	//----- nvinfo : EIATTR_SYSCALL_OFFSETS
	.align		4
        /*00fc*/ 	.byte	0x04, 0x46
        /*00fe*/ 	.short	(.L_45 - .L_44)


	//   ....[0]....
.L_44:
        /*0100*/ 	.word	0x000065f0


	//   ....[1]....
        /*0104*/ 	.word	0x000066e0


	//   ....[2]....
        /*0108*/ 	.word	0x00007110


	//   ....[3]....
        /*010c*/ 	.word	0x00007280


	//   ....[4]....
        /*0110*/ 	.word	0x000073f0


	//   ....[5]....
        /*0114*/ 	.word	0x00007560


	//   ....[6]....
        /*0118*/ 	.word	0x000076d0


	//   ....[7]....
        /*011c*/ 	.word	0x00007840


	//   ....[8]....
        /*0120*/ 	.word	0x000079b0


	//   ....[9]....
        /*0124*/ 	.word	0x00007b20


	//   ....[10]....
        /*0128*/ 	.word	0x00007c90


	//   ....[11]....
        /*012c*/ 	.word	0x00007e00


	//   ....[12]....
        /*0130*/ 	.word	0x00007f70


	//----- nvinfo : EIATTR_MBARRIER_INSTR_OFFSETS
	.align		4
.L_45:
        /*0134*/ 	.byte	0x04, 0x39
        /*0136*/ 	.short	(.L_47 - .L_46)


	//   ....[0]....
.L_46:
        /*0138*/ 	.word	0x00000610
        /*013c*/ 	.word	0x000000ff
        /*0140*/ 	.word	0x00000000
        /*0144*/ 	.short	0x0100
        /*0146*/ 	.byte	0x04
	.zero		1


	//   ....[1]....
        /*0148*/ 	.word	0x00000620
        /*014c*/ 	.word	0x000000ff
        /*0150*/ 	.word	0x000000c0
        /*0154*/ 	.short	0x0100
        /*0156*/ 	.byte	0x04
	.zero		1


	//   ....[2]....
        /*0158*/ 	.word	0x00000630
        /*015c*/ 	.word	0x000000ff
        /*0160*/ 	.word	0x00000008
        /*0164*/ 	.short	0x0100
        /*0166*/ 	.byte	0x04
	.zero		1


	//   ....[3]....
        /*0168*/ 	.word	0x00000640
        /*016c*/ 	.word	0x000000ff
        /*0170*/ 	.word	0x000000c8
        /*0174*/ 	.short	0x0100
        /*0176*/ 	.byte	0x04
	.zero		1


	//   ....[4]....
        /*0178*/ 	.word	0x00000650
        /*017c*/ 	.word	0x000000ff
        /*0180*/ 	.word	0x00000010
        /*0184*/ 	.short	0x0100
        /*0186*/ 	.byte	0x04
	.zero		1


	//   ....[5]....
        /*0188*/ 	.word	0x00000660
        /*018c*/ 	.word	0x000000ff
        /*0190*/ 	.word	0x000000d0
        /*0194*/ 	.short	0x0100
        /*0196*/ 	.byte	0x04
	.zero		1


	//   ....[6]....
        /*0198*/ 	.word	0x00000670
        /*019c*/ 	.word	0x000000ff
        /*01a0*/ 	.word	0x00000018
        /*01a4*/ 	.short	0x0100
        /*01a6*/ 	.byte	0x04
	.zero		1


	//   ....[7]....
        /*01a8*/ 	.word	0x00000680
        /*01ac*/ 	.word	0x000000ff
        /*01b0*/ 	.word	0x000000d8
        /*01b4*/ 	.short	0x0100
        /*01b6*/ 	.byte	0x04
	.zero		1


	//   ....[8]....
        /*01b8*/ 	.word	0x00000690
        /*01bc*/ 	.word	0x000000ff
        /*01c0*/ 	.word	0x00000020
        /*01c4*/ 	.short	0x0100
        /*01c6*/ 	.byte	0x04
	.zero		1


	//   ....[9]....
        /*01c8*/ 	.word	0x000006a0
        /*01cc*/ 	.word	0x000000ff
        /*01d0*/ 	.word	0x000000e0
        /*01d4*/ 	.short	0x0100
        /*01d6*/ 	.byte	0x04
	.zero		1


	//   ....[10]....
        /*01d8*/ 	.word	0x000006b0
        /*01dc*/ 	.word	0x000000ff
        /*01e0*/ 	.word	0x00000028
        /*01e4*/ 	.short	0x0100
        /*01e6*/ 	.byte	0x04
	.zero		1


	//   ....[11]....
        /*01e8*/ 	.word	0x000006c0
        /*01ec*/ 	.word	0x000000ff
        /*01f0*/ 	.word	0x000000e8
        /*01f4*/ 	.short	0x0100
        /*01f6*/ 	.byte	0x04
	.zero		1


	//   ....[12]....
        /*01f8*/ 	.word	0x000006d0
        /*01fc*/ 	.word	0x000000ff
        /*0200*/ 	.word	0x00000030
        /*0204*/ 	.short	0x0100
        /*0206*/ 	.byte	0x04
	.zero		1


	//   ....[13]....
        /*0208*/ 	.word	0x000006e0
        /*020c*/ 	.word	0x000000ff
        /*0210*/ 	.word	0x000000f0
        /*0214*/ 	.short	0x0100
        /*0216*/ 	.byte	0x04
	.zero		1


	//   ....[14]....
        /*0218*/ 	.word	0x000006f0
        /*021c*/ 	.word	0x000000ff
        /*0220*/ 	.word	0x00000038
        /*0224*/ 	.short	0x0100
        /*0226*/ 	.byte	0x04
	.zero		1


	//   ....[15]....
        /*0228*/ 	.word	0x00000700
        /*022c*/ 	.word	0x000000ff
        /*0230*/ 	.word	0x000000f8
        /*0234*/ 	.short	0x0100
        /*0236*/ 	.byte	0x04
	.zero		1


	//   ....[16]....
        /*0238*/ 	.word	0x00000710
        /*023c*/ 	.word	0x000000ff
        /*0240*/ 	.word	0x00000040
        /*0244*/ 	.short	0x0100
        /*0246*/ 	.byte	0x04
	.zero		1


	//   ....[17]....
        /*0248*/ 	.word	0x00000720
        /*024c*/ 	.word	0x000000ff
        /*0250*/ 	.word	0x00000100
        /*0254*/ 	.short	0x0100
        /*0256*/ 	.byte	0x04
	.zero		1


	//   ....[18]....
        /*0258*/ 	.word	0x00000730
        /*025c*/ 	.word	0x000000ff
        /*0260*/ 	.word	0x00000048
        /*0264*/ 	.short	0x0100
        /*0266*/ 	.byte	0x04
	.zero		1


	//   ....[19]....
        /*0268*/ 	.word	0x00000740
        /*026c*/ 	.word	0x000000ff
        /*0270*/ 	.word	0x00000108
        /*0274*/ 	.short	0x0100
        /*0276*/ 	.byte	0x04
	.zero		1


	//   ....[20]....
        /*0278*/ 	.word	0x00000750
        /*027c*/ 	.word	0x000000ff
        /*0280*/ 	.word	0x00000050
        /*0284*/ 	.short	0x0100
        /*0286*/ 	.byte	0x04
	.zero		1


	//   ....[21]....
        /*0288*/ 	.word	0x00000760
        /*028c*/ 	.word	0x000000ff
        /*0290*/ 	.word	0x00000110
        /*0294*/ 	.short	0x0100
        /*0296*/ 	.byte	0x04
	.zero		1


	//   ....[22]....
        /*0298*/ 	.word	0x00000770
        /*029c*/ 	.word	0x000000ff
        /*02a0*/ 	.word	0x00000058
        /*02a4*/ 	.short	0x0100
        /*02a6*/ 	.byte	0x04
	.zero		1


	//   ....[23]....
        /*02a8*/ 	.word	0x00000780
        /*02ac*/ 	.word	0x000000ff
        /*02b0*/ 	.word	0x00000118
        /*02b4*/ 	.short	0x0100
        /*02b6*/ 	.byte	0x04
	.zero		1


	//   ....[24]....
        /*02b8*/ 	.word	0x00000790
        /*02bc*/ 	.word	0x000000ff
        /*02c0*/ 	.word	0x00000060
        /*02c4*/ 	.short	0x0100
        /*02c6*/ 	.byte	0x04
	.zero		1


	//   ....[25]....
        /*02c8*/ 	.word	0x000007a0
        /*02cc*/ 	.word	0x000000ff
        /*02d0*/ 	.word	0x00000120
        /*02d4*/ 	.short	0x0100
        /*02d6*/ 	.byte	0x04
	.zero		1


	//   ....[26]....
        /*02d8*/ 	.word	0x000007b0
        /*02dc*/ 	.word	0x000000ff
        /*02e0*/ 	.word	0x00000068
        /*02e4*/ 	.short	0x0100
        /*02e6*/ 	.byte	0x04
	.zero		1


	//   ....[27]....
        /*02e8*/ 	.word	0x000007c0
        /*02ec*/ 	.word	0x000000ff
        /*02f0*/ 	.word	0x00000128
        /*02f4*/ 	.short	0x0100
        /*02f6*/ 	.byte	0x04
	.zero		1


	//   ....[28]....
        /*02f8*/ 	.word	0x000007d0
        /*02fc*/ 	.word	0x000000ff
        /*0300*/ 	.word	0x00000070
        /*0304*/ 	.short	0x0100
        /*0306*/ 	.byte	0x04
	.zero		1


	//   ....[29]....
        /*0308*/ 	.word	0x000007e0
        /*030c*/ 	.word	0x000000ff
        /*0310*/ 	.word	0x00000130
        /*0314*/ 	.short	0x0100
        /*0316*/ 	.byte	0x04
	.zero		1


	//   ....[30]....
        /*0318*/ 	.word	0x000007f0
        /*031c*/ 	.word	0x000000ff
        /*0320*/ 	.word	0x00000078
        /*0324*/ 	.short	0x0100
        /*0326*/ 	.byte	0x04
	.zero		1


	//   ....[31]....
        /*0328*/ 	.word	0x00000800
        /*032c*/ 	.word	0x000000ff
        /*0330*/ 	.word	0x00000138
        /*0334*/ 	.short	0x0100
        /*0336*/ 	.byte	0x04
	.zero		1


	//   ....[32]....
        /*0338*/ 	.word	0x00000810
        /*033c*/ 	.word	0x000000ff
        /*0340*/ 	.word	0x00000080
        /*0344*/ 	.short	0x0100
        /*0346*/ 	.byte	0x04
	.zero		1


	//   ....[33]....
        /*0348*/ 	.word	0x00000820
        /*034c*/ 	.word	0x000000ff
        /*0350*/ 	.word	0x00000140
        /*0354*/ 	.short	0x0100
        /*0356*/ 	.byte	0x04
	.zero		1


	//   ....[34]....
        /*0358*/ 	.word	0x00000830
        /*035c*/ 	.word	0x000000ff
        /*0360*/ 	.word	0x00000088
        /*0364*/ 	.short	0x0100
        /*0366*/ 	.byte	0x04
	.zero		1


	//   ....[35]....
        /*0368*/ 	.word	0x00000840
        /*036c*/ 	.word	0x000000ff
        /*0370*/ 	.word	0x00000148
        /*0374*/ 	.short	0x0100
        /*0376*/ 	.byte	0x04
	.zero		1


	//   ....[36]....
        /*0378*/ 	.word	0x00000850
        /*037c*/ 	.word	0x000000ff
        /*0380*/ 	.word	0x00000090
        /*0384*/ 	.short	0x0100
        /*0386*/ 	.byte	0x04
	.zero		1


	//   ....[37]....
        /*0388*/ 	.word	0x00000860
        /*038c*/ 	.word	0x000000ff
        /*0390*/ 	.word	0x00000150
        /*0394*/ 	.short	0x0100
        /*0396*/ 	.byte	0x04
	.zero		1


	//   ....[38]....
        /*0398*/ 	.word	0x00000870
        /*039c*/ 	.word	0x000000ff
        /*03a0*/ 	.word	0x00000098
        /*03a4*/ 	.short	0x0100
        /*03a6*/ 	.byte	0x04
	.zero		1


	//   ....[39]....
        /*03a8*/ 	.word	0x00000880
        /*03ac*/ 	.word	0x000000ff
        /*03b0*/ 	.word	0x00000158
        /*03b4*/ 	.short	0x0100
        /*03b6*/ 	.byte	0x04
	.zero		1


	//   ....[40]....
        /*03b8*/ 	.word	0x00000890
        /*03bc*/ 	.word	0x000000ff
        /*03c0*/ 	.word	0x000000a0
        /*03c4*/ 	.short	0x0100
        /*03c6*/ 	.byte	0x04
	.zero		1


	//   ....[41]....
        /*03c8*/ 	.word	0x000008a0
        /*03cc*/ 	.word	0x000000ff
        /*03d0*/ 	.word	0x00000160
        /*03d4*/ 	.short	0x0100
        /*03d6*/ 	.byte	0x04
	.zero		1


	//   ....[42]....
        /*03d8*/ 	.word	0x000008b0
        /*03dc*/ 	.word	0x000000ff
        /*03e0*/ 	.word	0x000000a8
        /*03e4*/ 	.short	0x0100
        /*03e6*/ 	.byte	0x04
	.zero		1


	//   ....[43]....
        /*03e8*/ 	.word	0x000008c0
        /*03ec*/ 	.word	0x000000ff
        /*03f0*/ 	.word	0x00000168
        /*03f4*/ 	.short	0x0100
        /*03f6*/ 	.byte	0x04
	.zero		1


	//   ....[44]....
        /*03f8*/ 	.word	0x000008d0
        /*03fc*/ 	.word	0x000000ff
        /*0400*/ 	.word	0x000000b0
        /*0404*/ 	.short	0x0100
        /*0406*/ 	.byte	0x04
	.zero		1


	//   ....[45]....
        /*0408*/ 	.word	0x000008e0
        /*040c*/ 	.word	0x000000ff
        /*0410*/ 	.word	0x00000170
        /*0414*/ 	.short	0x0100
        /*0416*/ 	.byte	0x04
	.zero		1


	//   ....[46]....
        /*0418*/ 	.word	0x000008f0
        /*041c*/ 	.word	0x000000ff
        /*0420*/ 	.word	0x000000b8
        /*0424*/ 	.short	0x0100
        /*0426*/ 	.byte	0x04
	.zero		1


	//   ....[47]....
        /*0428*/ 	.word	0x00000900
        /*042c*/ 	.word	0x000000ff
        /*0430*/ 	.word	0x00000178
        /*0434*/ 	.short	0x0100
        /*0436*/ 	.byte	0x04
	.zero		1


	//   ....[48]....
        /*0438*/ 	.word	0x00000a40
        /*043c*/ 	.word	0x000000ff
        /*0440*/ 	.word	0x00000180
        /*0444*/ 	.short	0x0100
        /*0446*/ 	.byte	0x04
	.zero		1


	//   ....[49]....
        /*0448*/ 	.word	0x00000a50
        /*044c*/ 	.word	0x000000ff
        /*0450*/ 	.word	0x00000190
        /*0454*/ 	.short	0x0100
        /*0456*/ 	.byte	0x04
	.zero		1


	//   ....[50]....
        /*0458*/ 	.word	0x00000a60
        /*045c*/ 	.word	0x000000ff
        /*0460*/ 	.word	0x00000188
        /*0464*/ 	.short	0x0100
        /*0466*/ 	.byte	0x04
	.zero		1


	//   ....[51]....
        /*0468*/ 	.word	0x00000a70
        /*046c*/ 	.word	0x000000ff
        /*0470*/ 	.word	0x00000198
        /*0474*/ 	.short	0x0100
        /*0476*/ 	.byte	0x04
	.zero		1


	//   ....[52]....
        /*0478*/ 	.word	0x00000b60
        /*047c*/ 	.word	0x000000ff
        /*0480*/ 	.word	0x000001a0
        /*0484*/ 	.short	0x0100
        /*0486*/ 	.byte	0x06
	.zero		1


	//   ....[53]....
        /*0488*/ 	.word	0x00000b70
        /*048c*/ 	.word	0x000000ff
        /*0490*/ 	.word	0x000001a8
        /*0494*/ 	.short	0x0100
        /*0496*/ 	.byte	0x06
	.zero		1


	//   ....[54]....
        /*0498*/ 	.word	0x00000cb0
        /*049c*/ 	.word	0x000000ff
        /*04a0*/ 	.word	0x000001b0
        /*04a4*/ 	.short	0x0100
        /*04a6*/ 	.byte	0x06
	.zero		1


	//   ....[55]....
        /*04a8*/ 	.word	0x00000cc0
        /*04ac*/ 	.word	0x000000ff
        /*04b0*/ 	.word	0x000001c0
        /*04b4*/ 	.short	0x0100
        /*04b6*/ 	.byte	0x06
	.zero		1


	//   ....[56]....
        /*04b8*/ 	.word	0x00000cd0
        /*04bc*/ 	.word	0x000000ff
        /*04c0*/ 	.word	0x000001b8
        /*04c4*/ 	.short	0x0100
        /*04c6*/ 	.byte	0x06
	.zero		1


	//   ....[57]....
        /*04c8*/ 	.word	0x00000ce0
        /*04cc*/ 	.word	0x000000ff
        /*04d0*/ 	.word	0x000001c8
        /*04d4*/ 	.short	0x0100
        /*04d6*/ 	.byte	0x06
	.zero		1


	//   ....[58]....
        /*04d8*/ 	.word	0x00000e10
        /*04dc*/ 	.word	0x000000ff
        /*04e0*/ 	.word	0x000001d0
        /*04e4*/ 	.short	0x0100
        /*04e6*/ 	.byte	0x04
	.zero		1


	//   ....[59]....
        /*04e8*/ 	.word	0x00000e20
        /*04ec*/ 	.word	0x000000ff
        /*04f0*/ 	.word	0x000001f0
        /*04f4*/ 	.short	0x0100
        /*04f6*/ 	.byte	0x04
	.zero		1


	//   ....[60]....
        /*04f8*/ 	.word	0x00000e30
        /*04fc*/ 	.word	0x000000ff
        /*0500*/ 	.word	0x000001d8
        /*0504*/ 	.short	0x0100
        /*0506*/ 	.byte	0x04
	.zero		1


	//   ....[61]....
        /*0508*/ 	.word	0x00000e40
        /*050c*/ 	.word	0x000000ff
        /*0510*/ 	.word	0x000001f8
        /*0514*/ 	.short	0x0100
        /*0516*/ 	.byte	0x04
	.zero		1


	//   ....[62]....
        /*0518*/ 	.word	0x00000e50
        /*051c*/ 	.word	0x000000ff
        /*0520*/ 	.word	0x000001e0
        /*0524*/ 	.short	0x0100
        /*0526*/ 	.byte	0x04
	.zero		1


	//   ....[63]....
        /*0528*/ 	.word	0x00000e60
        /*052c*/ 	.word	0x000000ff
        /*0530*/ 	.word	0x00000200
        /*0534*/ 	.short	0x0100
        /*0536*/ 	.byte	0x04
	.zero		1


	//   ....[64]....
        /*0538*/ 	.word	0x00000e70
        /*053c*/ 	.word	0x000000ff
        /*0540*/ 	.word	0x000001e8
        /*0544*/ 	.short	0x0100
        /*0546*/ 	.byte	0x04
	.zero		1


	//   ....[65]....
        /*0548*/ 	.word	0x00000e80
        /*054c*/ 	.word	0x000000ff
        /*0550*/ 	.word	0x00000208
        /*0554*/ 	.short	0x0100
        /*0556*/ 	.byte	0x04
	.zero		1


	//   ....[66]....
        /*0558*/ 	.word	0x00000f70
        /*055c*/ 	.word	0x000000ff
        /*0560*/ 	.word	0x00000210
        /*0564*/ 	.short	0x0100
        /*0566*/ 	.byte	0x04
	.zero		1


	//   ....[67]....
        /*0568*/ 	.word	0x00000f80
        /*056c*/ 	.word	0x000000ff
        /*0570*/ 	.word	0x00000220
        /*0574*/ 	.short	0x0100
        /*0576*/ 	.byte	0x04
	.zero		1


	//   ....[68]....
        /*0578*/ 	.word	0x00000f90
        /*057c*/ 	.word	0x000000ff
        /*0580*/ 	.word	0x00000218
        /*0584*/ 	.short	0x0100
        /*0586*/ 	.byte	0x04
	.zero		1


	//   ....[69]....
        /*0588*/ 	.word	0x00000fa0
        /*058c*/ 	.word	0x000000ff
        /*0590*/ 	.word	0x00000228
        /*0594*/ 	.short	0x0100
        /*0596*/ 	.byte	0x04
	.zero		1


	//   ....[70]....
        /*0598*/ 	.word	0x00001b40
        /*059c*/ 	.word	0x00000000
        /*05a0*/ 	.word	0x00000220
        /*05a4*/ 	.short	0x010a
        /*05a6*/ 	.byte	0xff
	.zero		1


	//   ....[71]....
        /*05a8*/ 	.word	0x00001b60
        /*05ac*/ 	.word	0x00000000
        /*05b0*/ 	.word	0x00000210
        /*05b4*/ 	.short	0x0101
        /*05b6*/ 	.byte	0xff
	.zero		1


	//   ....[72]....
        /*05b8*/ 	.word	0x00001c20
        /*05bc*/ 	.word	0x000000ff
        /*05c0*/ 	.word	0x000000c0
        /*05c4*/ 	.short	0x010a
        /*05c6*/ 	.byte	0x06
	.zero		1


	//   ....[73]....
        /*05c8*/ 	.word	0x00001ca0
        /*05cc*/ 	.word	0x000000ff
        /*05d0*/ 	.word	0x000000c0
        /*05d4*/ 	.short	0x010a
        /*05d6*/ 	.byte	0x21
	.zero		1


	//   ....[74]....
        /*05d8*/ 	.word	0x00001e30
        /*05dc*/ 	.word	0x000000ff
        /*05e0*/ 	.word	0x000000c0
        /*05e4*/ 	.short	0x010a
        /*05e6*/ 	.byte	0x06
	.zero		1


	//   ....[75]....
        /*05e8*/ 	.word	0x00001f60
        /*05ec*/ 	.word	0x000000ff
        /*05f0*/ 	.word	0x000001a8
        /*05f4*/ 	.short	0x0101
        /*05f6*/ 	.byte	0x0f
	.zero		1


	//   ....[76]....
        /*05f8*/ 	.word	0x00001f80
        /*05fc*/ 	.word	0x000000ff
        /*0600*/ 	.word	0x000000c0
        /*0604*/ 	.short	0x010a
        /*0606*/ 	.byte	0x06
	.zero		1


	//   ....[77]....
        /*0608*/ 	.word	0x00002000
        /*060c*/ 	.word	0x000000ff
        /*0610*/ 	.word	0x000000c0
        /*0614*/ 	.short	0x010a
        /*0616*/ 	.byte	0x09
	.zero		1


	//   ....[78]....
        /*0618*/ 	.word	0x00002190
        /*061c*/ 	.word	0x000000ff
        /*0620*/ 	.word	0x000000c0
        /*0624*/ 	.short	0x010a
        /*0626*/ 	.byte	0x07
	.zero		1


	//   ....[79]....
        /*0628*/ 	.word	0x000022d0
        /*062c*/ 	.word	0x00000003
        /*0630*/ 	.word	0x000001b0
        /*0634*/ 	.short	0x010a
        /*0636*/ 	.byte	0xff
	.zero		1


	//   ....[80]....
        /*0638*/ 	.word	0x00002420
        /*063c*/ 	.word	0x00000000
        /*0640*/ 	.word	0x00000000
        /*0644*/ 	.short	0x0101
        /*0646*/ 	.byte	0xff
	.zero		1


	//   ....[81]....
        /*0648*/ 	.word	0x000029e0
        /*064c*/ 	.word	0x000000ff
        /*0650*/ 	.word	0x00000000
        /*0654*/ 	.short	0x010a
        /*0656*/ 	.byte	0x04
	.zero		1


	//   ....[82]....
        /*0658*/ 	.word	0x00002a70
        /*065c*/ 	.word	0x000000ff
        /*0660*/ 	.word	0x00000000
        /*0664*/ 	.short	0x010a
        /*0666*/ 	.byte	0x05
	.zero		1


	//   ....[83]....
        /*0668*/ 	.word	0x00002b00
        /*066c*/ 	.word	0x000000ff
        /*0670*/ 	.word	0x00000000
        /*0674*/ 	.short	0x010a
        /*0676*/ 	.byte	0x05
	.zero		1


	//   ....[84]....
        /*0678*/ 	.word	0x00002b90
        /*067c*/ 	.word	0x000000ff
        /*0680*/ 	.word	0x00000000
        /*0684*/ 	.short	0x010a
        /*0686*/ 	.byte	0x05
	.zero		1


	//   ....[85]....
        /*0688*/ 	.word	0x00002c20
        /*068c*/ 	.word	0x000000ff
        /*0690*/ 	.word	0x00000000
        /*0694*/ 	.short	0x010a
        /*0696*/ 	.byte	0x05
	.zero		1


	//   ....[86]....
        /*0698*/ 	.word	0x00002cb0
        /*069c*/ 	.word	0x000000ff
        /*06a0*/ 	.word	0x00000000
        /*06a4*/ 	.short	0x010a
        /*06a6*/ 	.byte	0x05
	.zero		1


	//   ....[87]....
        /*06a8*/ 	.word	0x00002d40
        /*06ac*/ 	.word	0x000000ff
        /*06b0*/ 	.word	0x00000000
        /*06b4*/ 	.short	0x010a
        /*06b6*/ 	.byte	0x05
	.zero		1


	//   ....[88]....
        /*06b8*/ 	.word	0x00002dd0
        /*06bc*/ 	.word	0x000000ff
        /*06c0*/ 	.word	0x00000000
        /*06c4*/ 	.short	0x010a
        /*06c6*/ 	.byte	0x05
	.zero		1


	//   ....[89]....
        /*06c8*/ 	.word	0x00002e60
        /*06cc*/ 	.word	0x000000ff
        /*06d0*/ 	.word	0x00000000
        /*06d4*/ 	.short	0x010a
        /*06d6*/ 	.byte	0x05
	.zero		1


	//   ....[90]....
        /*06d8*/ 	.word	0x00002ef0
        /*06dc*/ 	.word	0x000000ff
        /*06e0*/ 	.word	0x00000000
        /*06e4*/ 	.short	0x010a
        /*06e6*/ 	.byte	0x05
	.zero		1


	//   ....[91]....
        /*06e8*/ 	.word	0x00002f80
        /*06ec*/ 	.word	0x000000ff
        /*06f0*/ 	.word	0x00000000
        /*06f4*/ 	.short	0x010a
        /*06f6*/ 	.byte	0x05
	.zero		1


	//   ....[92]....
        /*06f8*/ 	.word	0x00003010
        /*06fc*/ 	.word	0x000000ff
        /*0700*/ 	.word	0x00000000
        /*0704*/ 	.short	0x010a
        /*0706*/ 	.byte	0x05
	.zero		1


	//   ....[93]....
        /*0708*/ 	.word	0x000030a0
        /*070c*/ 	.word	0x000000ff
        /*0710*/ 	.word	0x00000000
        /*0714*/ 	.short	0x010a
        /*0716*/ 	.byte	0x05
	.zero		1


	//   ....[94]....
        /*0718*/ 	.word	0x00003130
        /*071c*/ 	.word	0x000000ff
        /*0720*/ 	.word	0x00000000
        /*0724*/ 	.short	0x010a
        /*0726*/ 	.byte	0x05
	.zero		1


	//   ....[95]....
        /*0728*/ 	.word	0x000031c0
        /*072c*/ 	.word	0x000000ff
        /*0730*/ 	.word	0x00000000
        /*0734*/ 	.short	0x010a
        /*0736*/ 	.byte	0x05
	.zero		1


	//   ....[96]....
        /*0738*/ 	.word	0x00003250
        /*073c*/ 	.word	0x000000ff
        /*0740*/ 	.word	0x00000000
        /*0744*/ 	.short	0x010a
        /*0746*/ 	.byte	0x05
	.zero		1


	//   ....[97]....
        /*0748*/ 	.word	0x000032e0
        /*074c*/ 	.word	0x000000ff
        /*0750*/ 	.word	0x00000000
        /*0754*/ 	.short	0x010a
        /*0756*/ 	.byte	0x05
	.zero		1


	//   ....[98]....
        /*0758*/ 	.word	0x00003370
        /*075c*/ 	.word	0x000000ff
        /*0760*/ 	.word	0x00000000
        /*0764*/ 	.short	0x010a
        /*0766*/ 	.byte	0x05
	.zero		1


	//   ....[99]....
        /*0768*/ 	.word	0x00003400
        /*076c*/ 	.word	0x000000ff
        /*0770*/ 	.word	0x00000000
        /*0774*/ 	.short	0x010a
        /*0776*/ 	.byte	0x05
	.zero		1


	//   ....[100]....
        /*0778*/ 	.word	0x00003490
        /*077c*/ 	.word	0x000000ff
        /*0780*/ 	.word	0x00000000
        /*0784*/ 	.short	0x010a
        /*0786*/ 	.byte	0x05
	.zero		1


	//   ....[101]....
        /*0788*/ 	.word	0x00003520
        /*078c*/ 	.word	0x000000ff
        /*0790*/ 	.word	0x00000000
        /*0794*/ 	.short	0x010a
        /*0796*/ 	.byte	0x05
	.zero		1


	//   ....[102]....
        /*0798*/ 	.word	0x000035b0
        /*079c*/ 	.word	0x000000ff
        /*07a0*/ 	.word	0x00000000
        /*07a4*/ 	.short	0x010a
        /*07a6*/ 	.byte	0x05
	.zero		1


	//   ....[103]....
        /*07a8*/ 	.word	0x00003640
        /*07ac*/ 	.word	0x000000ff
        /*07b0*/ 	.word	0x00000000
        /*07b4*/ 	.short	0x010a
        /*07b6*/ 	.byte	0x05
	.zero		1


	//   ....[104]....
        /*07b8*/ 	.word	0x000036e0
        /*07bc*/ 	.word	0x00000000
        /*07c0*/ 	.word	0x00000000
        /*07c4*/ 	.short	0x010a
        /*07c6*/ 	.byte	0xff
	.zero		1


	//   ....[105]....
        /*07c8*/ 	.word	0x00003800
        /*07cc*/ 	.word	0x00000002
        /*07d0*/ 	.word	0x00000210
        /*07d4*/ 	.short	0x010a
        /*07d6*/ 	.byte	0xff
	.zero		1


	//   ....[106]....
        /*07d8*/ 	.word	0x00003860
        /*07dc*/ 	.word	0x00000004
        /*07e0*/ 	.word	0x00000000
        /*07e4*/ 	.short	0x0101
        /*07e6*/ 	.byte	0xff
	.zero		1


	//   ....[107]....
        /*07e8*/ 	.word	0x00003880
        /*07ec*/ 	.word	0x000000ff
        /*07f0*/ 	.word	0x000001c0
        /*07f4*/ 	.short	0x010a
        /*07f6*/ 	.byte	0x04
	.zero		1


	//   ....[108]....
        /*07f8*/ 	.word	0x000039a0
        /*07fc*/ 	.word	0x00000002
        /*0800*/ 	.word	0x000001b0
        /*0804*/ 	.short	0x010a
        /*0806*/ 	.byte	0xff
	.zero		1


	//   ....[109]....
        /*0808*/ 	.word	0x00003ab0
        /*080c*/ 	.word	0x00000002
        /*0810*/ 	.word	0x00000000
        /*0814*/ 	.short	0x0101
        /*0816*/ 	.byte	0xff
	.zero		1


	//   ....[110]....
        /*0818*/ 	.word	0x00003b40
        /*081c*/ 	.word	0x000000ff
        /*0820*/ 	.word	0x000001c0
        /*0824*/ 	.short	0x0106
        /*0826*/ 	.byte	0x04
	.zero		1


	//   ....[111]....
        /*0828*/ 	.word	0x00003b60
        /*082c*/ 	.word	0x000000ff
        /*0830*/ 	.word	0x000001c0
        /*0834*/ 	.short	0x010a
        /*0836*/ 	.byte	0x04
	.zero		1


	//   ....[112]....
        /*0838*/ 	.word	0x00003bf0
        /*083c*/ 	.word	0x000000ff
        /*0840*/ 	.word	0x000001c0
        /*0844*/ 	.short	0x0106
        /*0846*/ 	.byte	0x06
	.zero		1


	//   ....[113]....
        /*0848*/ 	.word	0x00003c30
        /*084c*/ 	.word	0x00000000
        /*0850*/ 	.word	0x000001c0
        /*0854*/ 	.short	0x010a
        /*0856*/ 	.byte	0xff
	.zero		1


	//   ....[114]....
        /*0858*/ 	.word	0x00004120
        /*085c*/ 	.word	0x00000000
        /*0860*/ 	.word	0x000001b0
        /*0864*/ 	.short	0x010a
        /*0866*/ 	.byte	0xff
	.zero		1


	//   ....[115]....
        /*0868*/ 	.word	0x00004220
        /*086c*/ 	.word	0x00000003
        /*0870*/ 	.word	0x00000000
        /*0874*/ 	.short	0x0101
        /*0876*/ 	.byte	0xff
	.zero		1


	//   ....[116]....
        /*0878*/ 	.word	0x00004230
        /*087c*/ 	.word	0x000000ff
        /*0880*/ 	.word	0x00000000
        /*0884*/ 	.short	0x010a
        /*0886*/ 	.byte	0x05
	.zero		1


	//   ....[117]....
        /*0888*/ 	.word	0x00004250
        /*088c*/ 	.word	0x000000ff
        /*0890*/ 	.word	0x000001f0
        /*0894*/ 	.short	0x010a
        /*0896*/ 	.byte	0x13
	.zero		1


	//   ....[118]....
        /*0898*/ 	.word	0x00004380
        /*089c*/ 	.word	0x000000ff
        /*08a0*/ 	.word	0x00000000
        /*08a4*/ 	.short	0x010a
        /*08a6*/ 	.byte	0x07
	.zero		1


	//   ....[119]....
        /*08a8*/ 	.word	0x00004490
        /*08ac*/ 	.word	0x000000ff
        /*08b0*/ 	.word	0x00000000
        /*08b4*/ 	.short	0x010a
        /*08b6*/ 	.byte	0x0a
	.zero		1


	//   ....[120]....
        /*08b8*/ 	.word	0x00004660
        /*08bc*/ 	.word	0x000000ff
        /*08c0*/ 	.word	0x00000000
        /*08c4*/ 	.short	0x010a
        /*08c6*/ 	.byte	0x04
	.zero		1


	//   ....[121]....
        /*08c8*/ 	.word	0x000046f0
        /*08cc*/ 	.word	0x000000ff
        /*08d0*/ 	.word	0x00000000
        /*08d4*/ 	.short	0x010a
        /*08d6*/ 	.byte	0x05
	.zero		1


	//   ....[122]....
        /*08d8*/ 	.word	0x00004780
        /*08dc*/ 	.word	0x000000ff
        /*08e0*/ 	.word	0x00000000
        /*08e4*/ 	.short	0x010a
        /*08e6*/ 	.byte	0x05
	.zero		1


	//   ....[123]....
        /*08e8*/ 	.word	0x00004810
        /*08ec*/ 	.word	0x000000ff
        /*08f0*/ 	.word	0x00000000
        /*08f4*/ 	.short	0x010a
        /*08f6*/ 	.byte	0x04
	.zero		1


	//   ....[124]....
        /*08f8*/ 	.word	0x00004cf0
        /*08fc*/ 	.word	0x00000003
        /*0900*/ 	.word	0x000001b0
        /*0904*/ 	.short	0x010a
        /*0906*/ 	.byte	0xff
	.zero		1


	//   ....[125]....
        /*0908*/ 	.word	0x00004e60
        /*090c*/ 	.word	0x00000000
        /*0910*/ 	.word	0x00000000
        /*0914*/ 	.short	0x0101
        /*0916*/ 	.byte	0xff
	.zero		1


	//   ....[126]....
        /*0918*/ 	.word	0x00005310
        /*091c*/ 	.word	0x000000ff
        /*0920*/ 	.word	0x000001a8
        /*0924*/ 	.short	0x010a
        /*0926*/ 	.byte	0x06
	.zero		1


	//   ....[127]....
        /*0928*/ 	.word	0x000054e0
        /*092c*/ 	.word	0x000000ff
        /*0930*/ 	.word	0x00000190
        /*0934*/ 	.short	0x010a
        /*0936*/ 	.byte	0x07
	.zero		1


	//   ....[128]....
        /*0938*/ 	.word	0x00005a40
        /*093c*/ 	.word	0x000000ff
        /*0940*/ 	.word	0x00000180
        /*0944*/ 	.short	0x010b
        /*0946*/ 	.byte	0x07
	.zero		1


	//   ....[129]....
        /*0948*/ 	.word	0x00005a50
        /*094c*/ 	.word	0x000000ff
        /*0950*/ 	.word	0x00000000
        /*0954*/ 	.short	0x0101
        /*0956*/ 	.byte	0x04
	.zero		1


	//   ....[130]....
        /*0958*/ 	.word	0x00005aa0
        /*095c*/ 	.word	0x000000ff
        /*0960*/ 	.word	0x00000000
        /*0964*/ 	.short	0x010a
        /*0966*/ 	.byte	0x04
	.zero		1


	//   ....[131]....
        /*0968*/ 	.word	0x00005b40
        /*096c*/ 	.word	0x00000000
        /*0970*/ 	.word	0x00000000
        /*0974*/ 	.short	0x010a
        /*0976*/ 	.byte	0xff
	.zero		1


	//   ....[132]....
        /*0978*/ 	.word	0x00005e80
        /*097c*/ 	.word	0x00000000
        /*0980*/ 	.word	0x000001b0
        /*0984*/ 	.short	0x010a
        /*0986*/ 	.byte	0xff
	.zero		1


	//   ....[133]....
        /*0988*/ 	.word	0x00005f50
        /*098c*/ 	.word	0x00000000
        /*0990*/ 	.word	0x00000000
        /*0994*/ 	.short	0x0101
        /*0996*/ 	.byte	0xff
	.zero		1


	//   ....[134]....
        /*0998*/ 	.word	0x00006b40
        /*099c*/ 	.word	0x00000000
        /*09a0*/ 	.word	0x00000180
        /*09a4*/ 	.short	0x010a
        /*09a6*/ 	.byte	0xff
	.zero		1


	//   ....[135]....
        /*09a8*/ 	.word	0x00006ba0
        /*09ac*/ 	.word	0x000000a5
        /*09b0*/ 	.word	0x000001d0
        /*09b4*/ 	.short	0x010a
        /*09b6*/ 	.byte	0xff
	.zero		1


	//   ....[136]....
        /*09b8*/ 	.word	0x00006cc0
        /*09bc*/ 	.word	0x00000000
        /*09c0*/ 	.word	0x00000180
        /*09c4*/ 	.short	0x010a
        /*09c6*/ 	.byte	0xff
	.zero		1


	//   ....[137]....
        /*09c8*/ 	.word	0x00006ff0
        /*09cc*/ 	.word	0x000000a5
        /*09d0*/ 	.word	0x000001d0
        /*09d4*/ 	.short	0x010a
        /*09d6*/ 	.byte	0xff
	.zero		1


	//   ....[138]....
        /*09d8*/ 	.word	0x000081d0
        /*09dc*/ 	.word	0x000000ff
        /*09e0*/ 	.word	0x00000000
        /*09e4*/ 	.short	0x0101
        /*09e6*/ 	.byte	0x04
	.zero		1


	//   ....[139]....
        /*09e8*/ 	.word	0x00009960
        /*09ec*/ 	.word	0x00000000
        /*09f0*/ 	.word	0x00000000
        /*09f4*/ 	.short	0x0101
        /*09f6*/ 	.byte	0xff
	.zero		1


	//   ....[140]....
        /*09f8*/ 	.word	0x00009c40
        /*09fc*/ 	.word	0x00000000
        /*0a00*/ 	.word	0x00000220
        /*0a04*/ 	.short	0x010a
        /*0a06*/ 	.byte	0xff
	.zero		1


	//   ....[141]....
        /*0a08*/ 	.word	0x00009ca0
        /*0a0c*/ 	.word	0x00000000
        /*0a10*/ 	.word	0x000000c0
        /*0a14*/ 	.short	0x010a
        /*0a16*/ 	.byte	0xff
	.zero		1


	//   ....[142]....
        /*0a18*/ 	.word	0x00009d00
        /*0a1c*/ 	.word	0x00000000
        /*0a20*/ 	.word	0x000000c0
        /*0a24*/ 	.short	0x010a
        /*0a26*/ 	.byte	0xff
	.zero		1


	//   ....[143]....
        /*0a28*/ 	.word	0x00009d50
        /*0a2c*/ 	.word	0x00000003
        /*0a30*/ 	.word	0x000001b0
        /*0a34*/ 	.short	0x010a
        /*0a36*/ 	.byte	0xff
	.zero		1


	//   ....[144]....
        /*0a38*/ 	.word	0x00009db0
        /*0a3c*/ 	.word	0x00000000
        /*0a40*/ 	.word	0x00000000
        /*0a44*/ 	.short	0x010a
        /*0a46*/ 	.byte	0xff
	.zero		1


	//   ....[145]....
        /*0a48*/ 	.word	0x00009e10
        /*0a4c*/ 	.word	0x00000000
        /*0a50*/ 	.word	0x00000000
        /*0a54*/ 	.short	0x010a
        /*0a56*/ 	.byte	0xff
	.zero		1


	//   ....[146]....
        /*0a58*/ 	.word	0x00009e70
        /*0a5c*/ 	.word	0x00000000
        /*0a60*/ 	.word	0x00000000
        /*0a64*/ 	.short	0x010a
        /*0a66*/ 	.byte	0xff
	.zero		1


	//   ....[147]....
        /*0a68*/ 	.word	0x00009ed0
        /*0a6c*/ 	.word	0x00000000
        /*0a70*/ 	.word	0x00000000
        /*0a74*/ 	.short	0x010a
        /*0a76*/ 	.byte	0xff
	.zero		1


	//   ....[148]....
        /*0a78*/ 	.word	0x00009f30
        /*0a7c*/ 	.word	0x00000000
        /*0a80*/ 	.word	0x00000000
        /*0a84*/ 	.short	0x010a
        /*0a86*/ 	.byte	0xff
	.zero		1


	//   ....[149]....
        /*0a88*/ 	.word	0x00009f90
        /*0a8c*/ 	.word	0x00000000
        /*0a90*/ 	.word	0x00000000
        /*0a94*/ 	.short	0x010a
        /*0a96*/ 	.byte	0xff
	.zero		1


	//   ....[150]....
        /*0a98*/ 	.word	0x00009ff0
        /*0a9c*/ 	.word	0x00000000
        /*0aa0*/ 	.word	0x00000000
        /*0aa4*/ 	.short	0x010a
        /*0aa6*/ 	.byte	0xff
	.zero		1


	//   ....[151]....
        /*0aa8*/ 	.word	0x0000a050
        /*0aac*/ 	.word	0x00000000
        /*0ab0*/ 	.word	0x00000000
        /*0ab4*/ 	.short	0x010a
        /*0ab6*/ 	.byte	0xff
	.zero		1


	//   ....[152]....
        /*0ab8*/ 	.word	0x0000a0b0
        /*0abc*/ 	.word	0x00000000
        /*0ac0*/ 	.word	0x00000000
        /*0ac4*/ 	.short	0x010a
        /*0ac6*/ 	.byte	0xff
	.zero		1


	//   ....[153]....
        /*0ac8*/ 	.word	0x0000a110
        /*0acc*/ 	.word	0x00000000
        /*0ad0*/ 	.word	0x00000000
        /*0ad4*/ 	.short	0x010a
        /*0ad6*/ 	.byte	0xff
	.zero		1


	//   ....[154]....
        /*0ad8*/ 	.word	0x0000a170
        /*0adc*/ 	.word	0x00000000
        /*0ae0*/ 	.word	0x00000000
        /*0ae4*/ 	.short	0x010a
        /*0ae6*/ 	.byte	0xff
	.zero		1


	//   ....[155]....
        /*0ae8*/ 	.word	0x0000a1d0
        /*0aec*/ 	.word	0x00000000
        /*0af0*/ 	.word	0x00000000
        /*0af4*/ 	.short	0x010a
        /*0af6*/ 	.byte	0xff
	.zero		1


	//   ....[156]....
        /*0af8*/ 	.word	0x0000a230
        /*0afc*/ 	.word	0x00000000
        /*0b00*/ 	.word	0x00000000
        /*0b04*/ 	.short	0x010a
        /*0b06*/ 	.byte	0xff
	.zero		1


	//   ....[157]....
        /*0b08*/ 	.word	0x0000a290
        /*0b0c*/ 	.word	0x00000000
        /*0b10*/ 	.word	0x00000000
        /*0b14*/ 	.short	0x010a
        /*0b16*/ 	.byte	0xff
	.zero		1


	//   ....[158]....
        /*0b18*/ 	.word	0x0000a2f0
        /*0b1c*/ 	.word	0x00000000
        /*0b20*/ 	.word	0x00000000
        /*0b24*/ 	.short	0x010a
        /*0b26*/ 	.byte	0xff
	.zero		1


	//   ....[159]....
        /*0b28*/ 	.word	0x0000a350
        /*0b2c*/ 	.word	0x00000000
        /*0b30*/ 	.word	0x00000000
        /*0b34*/ 	.short	0x010a
        /*0b36*/ 	.byte	0xff
	.zero		1


	//   ....[160]....
        /*0b38*/ 	.word	0x0000a3b0
        /*0b3c*/ 	.word	0x00000000
        /*0b40*/ 	.word	0x00000000
        /*0b44*/ 	.short	0x010a
        /*0b46*/ 	.byte	0xff
	.zero		1


	//   ....[161]....
        /*0b48*/ 	.word	0x0000a410
        /*0b4c*/ 	.word	0x00000000
        /*0b50*/ 	.word	0x00000000
        /*0b54*/ 	.short	0x010a
        /*0b56*/ 	.byte	0xff
	.zero		1


	//   ....[162]....
        /*0b58*/ 	.word	0x0000a470
        /*0b5c*/ 	.word	0x00000000
        /*0b60*/ 	.word	0x00000000
        /*0b64*/ 	.short	0x010a
        /*0b66*/ 	.byte	0xff
	.zero		1


	//   ....[163]....
        /*0b68*/ 	.word	0x0000a4d0
        /*0b6c*/ 	.word	0x00000000
        /*0b70*/ 	.word	0x00000000
        /*0b74*/ 	.short	0x010a
        /*0b76*/ 	.byte	0xff
	.zero		1


	//   ....[164]....
        /*0b78*/ 	.word	0x0000a530
        /*0b7c*/ 	.word	0x00000000
        /*0b80*/ 	.word	0x00000000
        /*0b84*/ 	.short	0x010a
        /*0b86*/ 	.byte	0xff
	.zero		1


	//   ....[165]....
        /*0b88*/ 	.word	0x0000a590
        /*0b8c*/ 	.word	0x00000000
        /*0b90*/ 	.word	0x00000000
        /*0b94*/ 	.short	0x010a
        /*0b96*/ 	.byte	0xff
	.zero		1


	//   ....[166]....
        /*0b98*/ 	.word	0x0000a5f0
        /*0b9c*/ 	.word	0x00000000
        /*0ba0*/ 	.word	0x00000000
        /*0ba4*/ 	.short	0x010a
        /*0ba6*/ 	.byte	0xff
	.zero		1


	//   ....[167]....
        /*0ba8*/ 	.word	0x0000a640
        /*0bac*/ 	.word	0x00000002
        /*0bb0*/ 	.word	0x00000210
        /*0bb4*/ 	.short	0x010a
        /*0bb6*/ 	.byte	0xff
	.zero		1


	//   ....[168]....
        /*0bb8*/ 	.word	0x0000a6a0
        /*0bbc*/ 	.word	0x00000002
        /*0bc0*/ 	.word	0x000001c0
        /*0bc4*/ 	.short	0x010a
        /*0bc6*/ 	.byte	0xff
	.zero		1


	//   ....[169]....
        /*0bc8*/ 	.word	0x0000a6f0
        /*0bcc*/ 	.word	0x00000002
        /*0bd0*/ 	.word	0x000001b0
        /*0bd4*/ 	.short	0x010a
        /*0bd6*/ 	.byte	0xff
	.zero		1


	//   ....[170]....
        /*0bd8*/ 	.word	0x0000a750
        /*0bdc*/ 	.word	0x00000000
        /*0be0*/ 	.word	0x000001c0
        /*0be4*/ 	.short	0x010a
        /*0be6*/ 	.byte	0xff
	.zero		1


	//   ....[171]....
        /*0be8*/ 	.word	0x0000a7a0
        /*0bec*/ 	.word	0x00000000
        /*0bf0*/ 	.word	0x000001b0
        /*0bf4*/ 	.short	0x010a
        /*0bf6*/ 	.byte	0xff
	.zero		1


	//   ....[172]....
        /*0bf8*/ 	.word	0x0000a800
        /*0bfc*/ 	.word	0x00000003
        /*0c00*/ 	.word	0x000001f0
        /*0c04*/ 	.short	0x010a
        /*0c06*/ 	.byte	0xff
	.zero		1


	//   ....[173]....
        /*0c08*/ 	.word	0x0000a860
        /*0c0c*/ 	.word	0x00000000
        /*0c10*/ 	.word	0x00000000
        /*0c14*/ 	.short	0x010a
        /*0c16*/ 	.byte	0xff
	.zero		1


	//   ....[174]....
        /*0c18*/ 	.word	0x0000a8c0
        /*0c1c*/ 	.word	0x00000000
        /*0c20*/ 	.word	0x00000000
        /*0c24*/ 	.short	0x010a
        /*0c26*/ 	.byte	0xff
	.zero		1


	//   ....[175]....
        /*0c28*/ 	.word	0x0000a920
        /*0c2c*/ 	.word	0x00000000
        /*0c30*/ 	.word	0x00000000
        /*0c34*/ 	.short	0x010a
        /*0c36*/ 	.byte	0xff
	.zero		1


	//   ....[176]....
        /*0c38*/ 	.word	0x0000a980
        /*0c3c*/ 	.word	0x00000000
        /*0c40*/ 	.word	0x00000000
        /*0c44*/ 	.short	0x010a
        /*0c46*/ 	.byte	0xff
	.zero		1


	//   ....[177]....
        /*0c48*/ 	.word	0x0000a9e0
        /*0c4c*/ 	.word	0x00000000
        /*0c50*/ 	.word	0x00000000
        /*0c54*/ 	.short	0x010a
        /*0c56*/ 	.byte	0xff
	.zero		1


	//   ....[178]....
        /*0c58*/ 	.word	0x0000aa30
        /*0c5c*/ 	.word	0x00000003
        /*0c60*/ 	.word	0x000001b0
        /*0c64*/ 	.short	0x010a
        /*0c66*/ 	.byte	0xff
	.zero		1


	//   ....[179]....
        /*0c68*/ 	.word	0x0000aa90
        /*0c6c*/ 	.word	0x00000000
        /*0c70*/ 	.word	0x000001a8
        /*0c74*/ 	.short	0x010a
        /*0c76*/ 	.byte	0xff
	.zero		1


	//   ....[180]....
        /*0c78*/ 	.word	0x0000aaf0
        /*0c7c*/ 	.word	0x00000003
        /*0c80*/ 	.word	0x00000190
        /*0c84*/ 	.short	0x010a
        /*0c86*/ 	.byte	0xff
	.zero		1


	//   ....[181]....
        /*0c88*/ 	.word	0x0000ab50
        /*0c8c*/ 	.word	0x00000000
        /*0c90*/ 	.word	0x00000000
        /*0c94*/ 	.short	0x010a
        /*0c96*/ 	.byte	0xff
	.zero		1


	//   ....[182]....
        /*0c98*/ 	.word	0x0000aba0
        /*0c9c*/ 	.word	0x00000000
        /*0ca0*/ 	.word	0x000001b0
        /*0ca4*/ 	.short	0x010a
        /*0ca6*/ 	.byte	0xff
	.zero		1


	//   ....[183]....
        /*0ca8*/ 	.word	0x0000abf0
        /*0cac*/ 	.word	0x00000000
        /*0cb0*/ 	.word	0x00000180
        /*0cb4*/ 	.short	0x010a
        /*0cb6*/ 	.byte	0xff
	.zero		1


	//   ....[184]....
        /*0cb8*/ 	.word	0x0000ac40
        /*0cbc*/ 	.word	0x000000a5
        /*0cc0*/ 	.word	0x000001d0
        /*0cc4*/ 	.short	0x010a
        /*0cc6*/ 	.byte	0xff
	.zero		1


	//----- nvinfo : EIATTR_NUM_MBARRIERS
	.align		4
.L_47:
        /*0cc8*/ 	.byte	0x03, 0x38
        /*0cca*/ 	.short	0x0046


	//----- nvinfo : EIATTR_EXIT_INSTR_OFFSETS
	.align		4
        /*0ccc*/ 	.byte	0x04, 0x1c
        /*0cce*/ 	.short	(.L_49 - .L_48)


	//   ....[0]....
.L_48:
        /*0cd0*/ 	.word	0x00003710


	//   ....[1]....
        /*0cd4*/ 	.word	0x00003c00


	//   ....[2]....
        /*0cd8*/ 	.word	0x00003c60


	//   ....[3]....
        /*0cdc*/ 	.word	0x00004a70


	//   ....[4]....
        /*0ce0*/ 	.word	0x00005b70


	//   ....[5]....
        /*0ce4*/ 	.word	0x00005bb0


	//   ....[6]....
        /*0ce8*/ 	.word	0x00009b50


	//   ....[7]....
        /*0cec*/ 	.word	0x00009bd0


	//   ....[8]....
        /*0cf0*/ 	.word	0x00009c00


	//   ....[9]....
        /*0cf4*/ 	.word	0x00009c30


	//----- nvinfo : EIATTR_MAX_THREADS
	.align		4
.L_49:
        /*0cf8*/ 	.byte	0x04, 0x05
        /*0cfa*/ 	.short	(.L_51 - .L_50)
.L_50:
        /*0cfc*/ 	.word	0x00000100
        /*0d00*/ 	.word	0x00000001
        /*0d04*/ 	.word	0x00000001


	//----- nvinfo : EIATTR_CRS_STACK_SIZE
	.align		4
.L_51:
        /*0d08*/ 	.byte	0x04, 0x1e
        /*0d0a*/ 	.short	(.L_53 - .L_52)
.L_52:
        /*0d0c*/ 	.word	0x00000000


	//----- nvinfo : EIATTR_CBANK_PARAM_SIZE
	.align		4
.L_53:
        /*0d10*/ 	.byte	0x03, 0x19
        /*0d12*/ 	.short	0x0800


	//----- nvinfo : EIATTR_PARAM_CBANK
	.align		4
        /*0d14*/ 	.byte	0x04, 0x0a
        /*0d16*/ 	.short	(.L_55 - .L_54)
	.align		4
.L_54:
        /*0d18*/ 	.word	index@(.nv.constant0._ZN7cutlass13device_kernelINS_4gemm6kernel13GemmUniversalIN4cute5tupleIJiiiiEEENS1_10collective13CollectiveMmaINS1_35MainloopSm100TmaUmmaWarpSpecializedILi24ELi2ELi4ENS5_IJNS4_1CILi2EEENSA_ILi1EEESC_EEEEENS5_IJNSA_ILi64EEENSA_ILi176EEENSA_ILi16EEEEEENS_6half_tENS5_IJlSC_lEEESJ_SK_NS4_8TiledMMAINS4_8MMA_AtomIJNS4_20SM100_MMA_F16BF16_SSISJ_SJ_fLi64ELi176ELNS4_4UMMA5MajorE0ELSP_0ELNSO_7ScaleInE0ELSQ_0EEEEEENS4_6LayoutINS5_IJSC_SC_SC_EEENS5_IJNSA_ILi0EEESV_SV_EEEEENS5_IJNS4_10UnderscoreESY_SY_EEEEENS4_13SM90_TMA_LOADENS4_14ComposedLayoutINS4_7SwizzleILi1ELi4ELi3EEENS4_18smem_ptr_flag_bitsILi16EEENST_INS5_IJNSA_ILi8EEESH_EEENS5_IJSH_SC_EEEEEEEvNS4_8identityENS4_23SM90_TMA_LOAD_MULTICASTES1B_vS1C_EENS_8epilogue10collective18CollectiveEpilogueINS1F_23Sm100TmaWarpSpecializedILi2ELi1ELi88ELb1ELb0EEEJSI_NS5_IJNST_ISF_SC_EENST_ISG_SC_EEEEESJ_SK_SJ_SK_NS1F_6fusion15FusionCallbacksIS1J_NS1N_17LinearCombinationISJ_fSJ_fLNS_15FloatRoundStyleE2EEESI_S1M_JEEENS4_5SM1004TMEM4LOAD26SM100_TMEM_LOAD_16dp256b2xES11_S1B_NS4_17SM75_U32x4_LDSM_NENS4_14SM90_TMA_STOREES1B_NS4_17SM90_U32x4_STSM_NENS4_39AutoVectorizingCopyWithAssumedAlignmentILi128EEEEEEvvEEEEvNT_6ParamsE)
        /*0d1c*/ 	.short	0x0380
        /*0d1e*/ 	.short	0x0800


	//----- nvinfo : EIATTR_SW_WAR
	.align		4
.L_55:
        /*0d20*/ 	.byte	0x04, 0x36
        /*0d22*/ 	.short	(.L_57 - .L_56)
.L_56:
        /*0d24*/ 	.word	0x00000008
.L_57:


//--------------------- .nv.callgraph             --------------------------
	.section	.nv.callgraph,"",@"SHT_CUDA_CALLGRAPH"
	.align	4
	.sectionentsize	8
	.align		4
        /*0000*/ 	.word	0x00000000
	.align		4
        /*0004*/ 	.word	0xffffffff
	.align		4
        /*0008*/ 	.word	index@(_ZN7cutlass13device_kernelINS_4gemm6kernel13GemmUniversalIN4cute5tupleIJiiiiEEENS1_10collective13CollectiveMmaINS1_35MainloopSm100TmaUmmaWarpSpecializedILi24ELi2ELi4ENS5_IJNS4_1CILi2EEENSA_ILi1EEESC_EEEEENS5_IJNSA_ILi64EEENSA_ILi176EEENSA_ILi16EEEEEENS_6half_tENS5_IJlSC_lEEESJ_SK_NS4_8TiledMMAINS4_8MMA_AtomIJNS4_20SM100_MMA_F16BF16_SSISJ_SJ_fLi64ELi176ELNS4_4UMMA5MajorE0ELSP_0ELNSO_7ScaleInE0ELSQ_0EEEEEENS4_6LayoutINS5_IJSC_SC_SC_EEENS5_IJNSA_ILi0EEESV_SV_EEEEENS5_IJNS4_10UnderscoreESY_SY_EEEEENS4_13SM90_TMA_LOADENS4_14ComposedLayoutINS4_7SwizzleILi1ELi4ELi3EEENS4_18smem_ptr_flag_bitsILi16EEENST_INS5_IJNSA_ILi8EEESH_EEENS5_IJSH_SC_EEEEEEEvNS4_8identityENS4_23SM90_TMA_LOAD_MULTICASTES1B_vS1C_EENS_8epilogue10collective18CollectiveEpilogueINS1F_23Sm100TmaWarpSpecializedILi2ELi1ELi88ELb1ELb0EEEJSI_NS5_IJNST_ISF_SC_EENST_ISG_SC_EEEEESJ_SK_SJ_SK_NS1F_6fusion15FusionCallbacksIS1J_NS1N_17LinearCombinationISJ_fSJ_fLNS_15FloatRoundStyleE2EEESI_S1M_JEEENS4_5SM1004TMEM4LOAD26SM100_TMEM_LOAD_16dp256b2xES11_S1B_NS4_17SM75_U32x4_LDSM_NENS4_14SM90_TMA_STOREES1B_NS4_17SM90_U32x4_STSM_NENS4_39AutoVectorizingCopyWithAssumedAlignmentILi128EEEEEEvvEEEEvNT_6ParamsE)
	.align		4
        /*000c*/ 	.word	index@(__assertfail)
	.align		4
        /*0010*/ 	.word	0x00000000
	.align		4
        /*0014*/ 	.word	0xfffffffe
	.align		4
        /*0018*/ 	.word	0x00000000
	.align		4
        /*001c*/ 	.word	0xfffffffd
	.align		4
        /*0020*/ 	.word	0x00000000
	.align		4
        /*0024*/ 	.word	0xfffffffc


//--------------------- .nv.constant4             --------------------------
	.section	.nv.constant4,"a",@progbits
	.align	8
	.align		8
.nv.constant4:
        /*0000*/ 	.dword	__assertfail
	.align		8
        /*0008*/ 	.dword	__unnamed_1
	.align		8
        /*0010*/ 	.dword	__unnamed_2
	.align		8
        /*0018*/ 	.dword	_ZN40_INTERNAL_3b07c0a0_4_k_cu_0c20cce4_251114cuda3std3__45__cpo5beginE
	.align		8
        /*0020*/ 	.dword	_ZN40_INTERNAL_3b07c0a0_4_k_cu_0c20cce4_251114cuda3std3__45__cpo3endE
	.align		8
        /*0028*/ 	.dword	_ZN40_INTERNAL_3b07c0a0_4_k_cu_0c20cce4_251114cuda3std3__45__cpo6cbeginE
	.align		8
        /*0030*/ 	.dword	_ZN40_INTERNAL_3b07c0a0_4_k_cu_0c20cce4_251114cuda3std3__45__cpo4cendE
	.align		8
        /*0038*/ 	.dword	_ZN40_INTERNAL_3b07c0a0_4_k_cu_0c20cce4_251114cuda3std3__442_GLOBAL__N__3b07c0a0_4_k_cu_0c20cce4_251116ignoreE
	.align		8
        /*0040*/ 	.dword	_ZN40_INTERNAL_3b07c0a0_4_k_cu_0c20cce4_251114cuda3std3__419piecewise_constructE
	.align		8
        /*0048*/ 	.dword	_ZN40_INTERNAL_3b07c0a0_4_k_cu_0c20cce4_251114cuda3std3__48in_placeE
	.align		8
        /*0050*/ 	.dword	_ZN40_INTERNAL_3b07c0a0_4_k_cu_0c20cce4_251114cuda3std6ranges3__45__cpo4swapE
	.align		8
        /*0058*/ 	.dword	_ZN40_INTERNAL_3b07c0a0_4_k_cu_0c20cce4_251114cuda3std6ranges3__45__cpo9iter_moveE
	.align		8
        /*0060*/ 	.dword	_ZN40_INTERNAL_3b07c0a0_4_k_cu_0c20cce4_251114cute7productE
	.align		8
        /*0068*/ 	.dword	_ZN40_INTERNAL_3b07c0a0_4_k_cu_0c20cce4_251114cute1_E
	.align		8
        /*0070*/ 	.dword	$str$25
	.align		8
        /*0078*/ 	.dword	$str$26
	.align		8
        /*0080*/ 	.dword	$str$27
	.align		8
        /*0088*/ 	.dword	$str$28


//--------------------- .text._ZN7cutlass13device_kernelINS_4gemm6kernel13GemmUniversalIN4cute5tupleIJiiiiEEENS1_10collective13CollectiveMmaINS1_35MainloopSm100TmaUmmaWarpSpecializedILi24ELi2ELi4ENS5_IJNS4_1CILi2EEENSA_ILi1EEESC_EEEEENS5_IJNSA_ILi64EEENSA_ILi176EEENSA_ILi16EEEEEENS_6half_tENS5_IJlSC_lEEESJ_SK_NS4_8TiledMMAINS4_8MMA_AtomIJNS4_20SM100_MMA_F16BF16_SSISJ_SJ_fLi64ELi176ELNS4_4UMMA5MajorE0ELSP_0ELNSO_7ScaleInE0ELSQ_0EEEEEENS4_6LayoutINS5_IJSC_SC_SC_EEENS5_IJNSA_ILi0EEESV_SV_EEEEENS5_IJNS4_10UnderscoreESY_SY_EEEEENS4_13SM90_TMA_LOADENS4_14ComposedLayoutINS4_7SwizzleILi1ELi4ELi3EEENS4_18smem_ptr_flag_bitsILi16EEENST_INS5_IJNSA_ILi8EEESH_EEENS5_IJSH_SC_EEEEEEEvNS4_8identityENS4_23SM90_TMA_LOAD_MULTICASTES1B_vS1C_EENS_8epilogue10collective18CollectiveEpilogueINS1F_23Sm100TmaWarpSpecializedILi2ELi1ELi88ELb1ELb0EEEJSI_NS5_IJNST_ISF_SC_EENST_ISG_SC_EEEEESJ_SK_SJ_SK_NS1F_6fusion15FusionCallbacksIS1J_NS1N_17LinearCombinationISJ_fSJ_fLNS_15FloatRoundStyleE2EEESI_S1M_JEEENS4_5SM1004TMEM4LOAD26SM100_TMEM_LOAD_16dp256b2xES11_S1B_NS4_17SM75_U32x4_LDSM_NENS4_14SM90_TMA_STOREES1B_NS4_17SM90_U32x4_STSM_NENS4_39AutoVectorizingCopyWithAssumedAlignmentILi128EEEEEEvvEEEEvNT_6ParamsE --------------------------
	.section	.text._ZN7cutlass13device_kernelINS_4gemm6kernel13GemmUniversalIN4cute5tupleIJiiiiEEENS1_10collective13CollectiveMmaINS1_35MainloopSm100TmaUmmaWarpSpecializedILi24ELi2ELi4ENS5_IJNS4_1CILi2EEENSA_ILi1EEESC_EEEEENS5_IJNSA_ILi64EEENSA_ILi176EEENSA_ILi16EEEEEENS_6half_tENS5_IJlSC_lEEESJ_SK_NS4_8TiledMMAINS4_8MMA_AtomIJNS4_20SM100_MMA_F16BF16_SSISJ_SJ_fLi64ELi176ELNS4_4UMMA5MajorE0ELSP_0ELNSO_7ScaleInE0ELSQ_0EEEEEENS4_6LayoutINS5_IJSC_SC_SC_EEENS5_IJNSA_ILi0EEESV_SV_EEEEENS5_IJNS4_10UnderscoreESY_SY_EEEEENS4_13SM90_TMA_LOADENS4_14ComposedLayoutINS4_7SwizzleILi1ELi4ELi3EEENS4_18smem_ptr_flag_bitsILi16EEENST_INS5_IJNSA_ILi8EEESH_EEENS5_IJSH_SC_EEEEEEEvNS4_8identityENS4_23SM90_TMA_LOAD_MULTICASTES1B_vS1C_EENS_8epilogue10collective18CollectiveEpilogueINS1F_23Sm100TmaWarpSpecializedILi2ELi1ELi88ELb1ELb0EEEJSI_NS5_IJNST_ISF_SC_EENST_ISG_SC_EEEEESJ_SK_SJ_SK_NS1F_6fusion15FusionCallbacksIS1J_NS1N_17LinearCombinationISJ_fSJ_fLNS_15FloatRoundStyleE2EEESI_S1M_JEEENS4_5SM1004TMEM4LOAD26SM100_TMEM_LOAD_16dp256b2xES11_S1B_NS4_17SM75_U32x4_LDSM_NENS4_14SM90_TMA_STOREES1B_NS4_17SM90_U32x4_STSM_NENS4_39AutoVectorizingCopyWithAssumedAlignmentILi128EEEEEEvvEEEEvNT_6ParamsE,"ax",@progbits
	.align	128
.text._ZN7cutlass13device_kernelINS_4gemm6kernel13GemmUniversalIN4cute5tupleIJiiiiEEENS1_10collective13CollectiveMmaINS1_35MainloopSm100TmaUmmaWarpSpecializedILi24ELi2ELi4ENS5_IJNS4_1CILi2EEENSA_ILi1EEESC_EEEEENS5_IJNSA_ILi64EEENSA_ILi176EEENSA_ILi16EEEEEENS_6half_tENS5_IJlSC_lEEESJ_SK_NS4_8TiledMMAINS4_8MMA_AtomIJNS4_20SM100_MMA_F16BF16_SSISJ_SJ_fLi64ELi176ELNS4_4UMMA5MajorE0ELSP_0ELNSO_7ScaleInE0ELSQ_0EEEEEENS4_6LayoutINS5_IJSC_SC_SC_EEENS5_IJNSA_ILi0EEESV_SV_EEEEENS5_IJNS4_10UnderscoreESY_SY_EEEEENS4_13SM90_TMA_LOADENS4_14ComposedLayoutINS4_7SwizzleILi1ELi4ELi3EEENS4_18smem_ptr_flag_bitsILi16EEENST_INS5_IJNSA_ILi8EEESH_EEENS5_IJSH_SC_EEEEEEEvNS4_8identityENS4_23SM90_TMA_LOAD_MULTICASTES1B_vS1C_EENS_8epilogue10collective18CollectiveEpilogueINS1F_23Sm100TmaWarpSpecializedILi2ELi1ELi88ELb1ELb0EEEJSI_NS5_IJNST_ISF_SC_EENST_ISG_SC_EEEEESJ_SK_SJ_SK_NS1F_6fusion15FusionCallbacksIS1J_NS1N_17LinearCombinationISJ_fSJ_fLNS_15FloatRoundStyleE2EEESI_S1M_JEEENS4_5SM1004TMEM4LOAD26SM100_TMEM_LOAD_16dp256b2xES11_S1B_NS4_17SM75_U32x4_LDSM_NENS4_14SM90_TMA_STOREES1B_NS4_17SM90_U32x4_STSM_NENS4_39AutoVectorizingCopyWithAssumedAlignmentILi128EEEEEEvvEEEEvNT_6ParamsE:
        .type           _ZN7cutlass13device_kernelINS_4gemm6kernel13GemmUniversalIN4cute5tupleIJiiiiEEENS1_10collective13CollectiveMmaINS1_35MainloopSm100TmaUmmaWarpSpecializedILi24ELi2ELi4ENS5_IJNS4_1CILi2EEENSA_ILi1EEESC_EEEEENS5_IJNSA_ILi64EEENSA_ILi176EEENSA_ILi16EEEEEENS_6half_tENS5_IJlSC_lEEESJ_SK_NS4_8TiledMMAINS4_8MMA_AtomIJNS4_20SM100_MMA_F16BF16_SSISJ_SJ_fLi64ELi176ELNS4_4UMMA5MajorE0ELSP_0ELNSO_7ScaleInE0ELSQ_0EEEEEENS4_6LayoutINS5_IJSC_SC_SC_EEENS5_IJNSA_ILi0EEESV_SV_EEEEENS5_IJNS4_10UnderscoreESY_SY_EEEEENS4_13SM90_TMA_LOADENS4_14ComposedLayoutINS4_7SwizzleILi1ELi4ELi3EEENS4_18smem_ptr_flag_bitsILi16EEENST_INS5_IJNSA_ILi8EEESH_EEENS5_IJSH_SC_EEEEEEEvNS4_8identityENS4_23SM90_TMA_LOAD_MULTICASTES1B_vS1C_EENS_8epilogue10collective18CollectiveEpilogueINS1F_23Sm100TmaWarpSpecializedILi2ELi1ELi88ELb1ELb0EEEJSI_NS5_IJNST_ISF_SC_EENST_ISG_SC_EEEEESJ_SK_SJ_SK_NS1F_6fusion15FusionCallbacksIS1J_NS1N_17LinearCombinationISJ_fSJ_fLNS_15FloatRoundStyleE2EEESI_S1M_JEEENS4_5SM1004TMEM4LOAD26SM100_TMEM_LOAD_16dp256b2xES11_S1B_NS4_17SM75_U32x4_LDSM_NENS4_14SM90_TMA_STOREES1B_NS4_17SM90_U32x4_STSM_NENS4_39AutoVectorizingCopyWithAssumedAlignmentILi128EEEEEEvvEEEEvNT_6ParamsE,@function
        .size           _ZN7cutlass13device_kernelINS_4gemm6kernel13GemmUniversalIN4cute5tupleIJiiiiEEENS1_10collective13CollectiveMmaINS1_35MainloopSm100TmaUmmaWarpSpecializedILi24ELi2ELi4ENS5_IJNS4_1CILi2EEENSA_ILi1EEESC_EEEEENS5_IJNSA_ILi64EEENSA_ILi176EEENSA_ILi16EEEEEENS_6half_tENS5_IJlSC_lEEESJ_SK_NS4_8TiledMMAINS4_8MMA_AtomIJNS4_20SM100_MMA_F16BF16_SSISJ_SJ_fLi64ELi176ELNS4_4UMMA5MajorE0ELSP_0ELNSO_7ScaleInE0ELSQ_0EEEEEENS4_6LayoutINS5_IJSC_SC_SC_EEENS5_IJNSA_ILi0EEESV_SV_EEEEENS5_IJNS4_10UnderscoreESY_SY_EEEEENS4_13SM90_TMA_LOADENS4_14ComposedLayoutINS4_7SwizzleILi1ELi4ELi3EEENS4_18smem_ptr_flag_bitsILi16EEENST_INS5_IJNSA_ILi8EEESH_EEENS5_IJSH_SC_EEEEEEEvNS4_8identityENS4_23SM90_TMA_LOAD_MULTICASTES1B_vS1C_EENS_8epilogue10collective18CollectiveEpilogueINS1F_23Sm100TmaWarpSpecializedILi2ELi1ELi88ELb1ELb0EEEJSI_NS5_IJNST_ISF_SC_EENST_ISG_SC_EEEEESJ_SK_SJ_SK_NS1F_6fusion15FusionCallbacksIS1J_NS1N_17LinearCombinationISJ_fSJ_fLNS_15FloatRoundStyleE2EEESI_S1M_JEEENS4_5SM1004TMEM4LOAD26SM100_TMEM_LOAD_16dp256b2xES11_S1B_NS4_17SM75_U32x4_LDSM_NENS4_14SM90_TMA_STOREES1B_NS4_17SM90_U32x4_STSM_NENS4_39AutoVectorizingCopyWithAssumedAlignmentILi128EEEEEEvvEEEEvNT_6ParamsE,(.L_x_215 - _ZN7cutlass13device_kernelINS_4gemm6kernel13GemmUniversalIN4cute5tupleIJiiiiEEENS1_10collective13CollectiveMmaINS1_35MainloopSm100TmaUmmaWarpSpecializedILi24ELi2ELi4ENS5_IJNS4_1CILi2EEENSA_ILi1EEESC_EEEEENS5_IJNSA_ILi64EEENSA_ILi176EEENSA_ILi16EEEEEENS_6half_tENS5_IJlSC_lEEESJ_SK_NS4_8TiledMMAINS4_8MMA_AtomIJNS4_20SM100_MMA_F16BF16_SSISJ_SJ_fLi64ELi176ELNS4_4UMMA5MajorE0ELSP_0ELNSO_7ScaleInE0ELSQ_0EEEEEENS4_6LayoutINS5_IJSC_SC_SC_EEENS5_IJNSA_ILi0EEESV_SV_EEEEENS5_IJNS4_10UnderscoreESY_SY_EEEEENS4_13SM90_TMA_LOADENS4_14ComposedLayoutINS4_7SwizzleILi1ELi4ELi3EEENS4_18smem_ptr_flag_bitsILi16EEENST_INS5_IJNSA_ILi8EEESH_EEENS5_IJSH_SC_EEEEEEEvNS4_8identityENS4_23SM90_TMA_LOAD_MULTICASTES1B_vS1C_EENS_8epilogue10collective18CollectiveEpilogueINS1F_23Sm100TmaWarpSpecializedILi2ELi1ELi88ELb1ELb0EEEJSI_NS5_IJNST_ISF_SC_EENST_ISG_SC_EEEEESJ_SK_SJ_SK_NS1F_6fusion15FusionCallbacksIS1J_NS1N_17LinearCombinationISJ_fSJ_fLNS_15FloatRoundStyleE2EEESI_S1M_JEEENS4_5SM1004TMEM4LOAD26SM100_TMEM_LOAD_16dp256b2xES11_S1B_NS4_17SM75_U32x4_LDSM_NENS4_14SM90_TMA_STOREES1B_NS4_17SM90_U32x4_STSM_NENS4_39AutoVectorizingCopyWithAssumedAlignmentILi128EEEEEEvvEEEEvNT_6ParamsE)
        .other          _ZN7cutlass13device_kernelINS_4gemm6kernel13GemmUniversalIN4cute5tupleIJiiiiEEENS1_10collective13CollectiveMmaINS1_35MainloopSm100TmaUmmaWarpSpecializedILi24ELi2ELi4ENS5_IJNS4_1CILi2EEENSA_ILi1EEESC_EEEEENS5_IJNSA_ILi64EEENSA_ILi176EEENSA_ILi16EEEEEENS_6half_tENS5_IJlSC_lEEESJ_SK_NS4_8TiledMMAINS4_8MMA_AtomIJNS4_20SM100_MMA_F16BF16_SSISJ_SJ_fLi64ELi176ELNS4_4UMMA5MajorE0ELSP_0ELNSO_7ScaleInE0ELSQ_0EEEEEENS4_6LayoutINS5_IJSC_SC_SC_EEENS5_IJNSA_ILi0EEESV_SV_EEEEENS5_IJNS4_10UnderscoreESY_SY_EEEEENS4_13SM90_TMA_LOADENS4_14ComposedLayoutINS4_7SwizzleILi1ELi4ELi3EEENS4_18smem_ptr_flag_bitsILi16EEENST_INS5_IJNSA_ILi8EEESH_EEENS5_IJSH_SC_EEEEEEEvNS4_8identityENS4_23SM90_TMA_LOAD_MULTICASTES1B_vS1C_EENS_8epilogue10collective18CollectiveEpilogueINS1F_23Sm100TmaWarpSpecializedILi2ELi1ELi88ELb1ELb0EEEJSI_NS5_IJNST_ISF_SC_EENST_ISG_SC_EEEEESJ_SK_SJ_SK_NS1F_6fusion15FusionCallbacksIS1J_NS1N_17LinearCombinationISJ_fSJ_fLNS_15FloatRoundStyleE2EEESI_S1M_JEEENS4_5SM1004TMEM4LOAD26SM100_TMEM_LOAD_16dp256b2xES11_S1B_NS4_17SM75_U32x4_LDSM_NENS4_14SM90_TMA_STOREES1B_NS4_17SM90_U32x4_STSM_NENS4_39AutoVectorizingCopyWithAssumedAlignmentILi128EEEEEEvvEEEEvNT_6ParamsE,@"STO_CUDA_ENTRY STV_DEFAULT"
_ZN7cutlass13device_kernelINS_4gemm6kernel13GemmUniversalIN4cute5tupleIJiiiiEEENS1_10collective13CollectiveMmaINS1_35MainloopSm100TmaUmmaWarpSpecializedILi24ELi2ELi4ENS5_IJNS4_1CILi2EEENSA_ILi1EEESC_EEEEENS5_IJNSA_ILi64EEENSA_ILi176EEENSA_ILi16EEEEEENS_6half_tENS5_IJlSC_lEEESJ_SK_NS4_8TiledMMAINS4_8MMA_AtomIJNS4_20SM100_MMA_F16BF16_SSISJ_SJ_fLi64ELi176ELNS4_4UMMA5MajorE0ELSP_0ELNSO_7ScaleInE0ELSQ_0EEEEEENS4_6LayoutINS5_IJSC_SC_SC_EEENS5_IJNSA_ILi0EEESV_SV_EEEEENS5_IJNS4_10UnderscoreESY_SY_EEEEENS4_13SM90_TMA_LOADENS4_14ComposedLayoutINS4_7SwizzleILi1ELi4ELi3EEENS4_18smem_ptr_flag_bitsILi16EEENST_INS5_IJNSA_ILi8EEESH_EEENS5_IJSH_SC_EEEEEEEvNS4_8identityENS4_23SM90_TMA_LOAD_MULTICASTES1B_vS1C_EENS_8epilogue10collective18CollectiveEpilogueINS1F_23Sm100TmaWarpSpecializedILi2ELi1ELi88ELb1ELb0EEEJSI_NS5_IJNST_ISF_SC_EENST_ISG_SC_EEEEESJ_SK_SJ_SK_NS1F_6fusion15FusionCallbacksIS1J_NS1N_17LinearCombinationISJ_fSJ_fLNS_15FloatRoundStyleE2EEESI_S1M_JEEENS4_5SM1004TMEM4LOAD26SM100_TMEM_LOAD_16dp256b2xES11_S1B_NS4_17SM75_U32x4_LDSM_NENS4_14SM90_TMA_STOREES1B_NS4_17SM90_U32x4_STSM_NENS4_39AutoVectorizingCopyWithAssumedAlignmentILi128EEEEEEvvEEEEvNT_6ParamsE:
[----:B------:R-:W1:Y:S01]  /*0000*/  LDC R1, c[0x0][0x37c] ;  /* 0x0000df00ff017b82 */ /* 0x000e620000000800 */
[----:B------:R-:W2:Y:S01]  /*0010*/  S2R R226, SR_TID.X ;  /* 0x0000000000e27919 */ /* 0x000ea20000002100 */
[----:B------:R-:W3:Y:S01]  /*0020*/  LDCU.64 UR8, c[0x0][0x890] ;  /* 0x00011200ff0877ac */ /* 0x000ee20008000a00 */
[----:B------:R-:W-:Y:S02]  /*0030*/  PRMT R206, RZ, 0x7610, R206 ;  /* 0x00007610ffce7816 */ /* 0x000fe400000000ce */
[----:B------:R-:W-:Y:S01]  /*0040*/  ELECT P3, URZ, PT ;  /* 0x0000000000ff782f */ /* 0x000fe20003860000 */
[----:B---3--:R-:W-:-:S04]  /*0050*/  UISETP.NE.U32.AND UP0, UPT, UR8, URZ, UPT ;  /* 0x000000ff0800728c */ /* 0x008fc8000bf05070 */
[----:B------:R-:W-:Y:S01]  /*0060*/  UISETP.NE.AND.EX UP0, UPT, UR9, URZ, UPT, UP0 ;  /* 0x000000ff0900728c */ /* 0x000fe2000bf05300 */
[----:B--2---:R-:W-:-:S05]  /*0070*/  SHF.R.U32.HI R207, RZ, 0x5, R226 ;  /* 0x00000005ffcf7819 */ /* 0x004fca00000116e2 */
[----:B------:R-:W2:Y:S02]  /*0080*/  SHFL.IDX PT, R0, R207, RZ, 0x1f ;  /* 0x00001fffcf007589 */ /* 0x000ea400000e0000 */
[----:B--2---:R-:W-:Y:S01]  /*0090*/  R2UR UR20, R0 ;  /* 0x00000000001472ca */ /* 0x004fe200000e0000 */
[----:B-1----:R-:W-:-:S14]  /*00a0*/  BRA.U UP0, `(.L_x_0) ;  /* 0x0000000100307547 */ /* 0x002fdc000b800000 */
[----:B------:R-:W1:Y:S02]  /*00b0*/  LDCU.64 UR4, c[0x0][0x888] ;  /* 0x00011100ff0477ac */ /* 0x000e640008000a00 */
[----:B-1----:R-:W-:-:S04]  /*00c0*/  UISETP.NE.U32.AND UP0, UPT, UR4, URZ, UPT ;  /* 0x000000ff0400728c */ /* 0x002fc8000bf05070 */
[----:B------:R-:W-:-:S09]  /*00d0*/  UISETP.NE.AND.EX UP0, UPT, UR5, URZ, UPT, UP0 ;  /* 0x000000ff0500728c */ /* 0x000fd2000bf05300 */
[----:B------:R-:W-:Y:S05]  /*00e0*/  BRA.U !UP0, `(.L_x_1) ;  /* 0x0000000108147547 */ /* 0x000fea000b800000 */
[----:B------:R-:W1:Y:S01]  /*00f0*/  LDC.64 R2, c[0x0][0x888] ;  /* 0x00022200ff027b82 */ /* 0x000e620000000a00 */
[----:B------:R-:W1:Y:S02]  /*0100*/  LDCU.64 UR4, c[0x0][0x358] ;  /* 0x00006b00ff0477ac */ /* 0x000e640008000a00 */
[----:B-1----:R1:W5:Y:S01]  /*0110*/  LDG.E R107, desc[UR4][R2.64] ;  /* 0x00000004026b7981 */ /* 0x002362000c1e1900 */
[----:B------:R-:W-:Y:S01]  /*0120*/  HFMA2 R206, -RZ, RZ, 0, 5.9604644775390625e-08 ;  /* 0x00000001ffce7431 */ /* 0x000fe200000001ff */
[----:B------:R-:W-:Y:S05]  /*0130*/  BRA `(.L_x_0) ;  /* 0x00000000000c7947 */ /* 0x000fea0003800000 */
.L_x_1:
[----:B------:R-:W1:Y:S01]  /*0140*/  LDCU UR4, c[0x0][0x880] ;  /* 0x00011000ff0477ac */ /* 0x000e620008000800 */
[----:B------:R-:W-:Y:S01]  /*0150*/  HFMA2 R206, -RZ, RZ, 0, 5.9604644775390625e-08 ;  /* 0x00000001ffce7431 */ /* 0x000fe200000001ff */
[----:B-1----:R-:W-:-:S07]  /*0160*/  MOV R107, UR4 ;  /* 0x00000004006b7c02 */ /* 0x002fce0008000f00 */
.L_x_0:
[----:B------:R-:W2:Y:S02]  /*0170*/  LDCU.64 UR4, c[0x0][0x8b0] ;  /* 0x00011600ff0477ac */ /* 0x000ea40008000a00 */
[----:B--2---:R-:W-:-:S04]  /*0180*/  UISETP.NE.U32.AND UP0, UPT, UR4, URZ, UPT ;  /* 0x000000ff0400728c */ /* 0x004fc8000bf05070 */
[----:B------:R-:W-:-:S09]  /*0190*/  UISETP.NE.AND.EX UP0, UPT, UR5, URZ, UPT, UP0 ;  /* 0x000000ff0500728c */ /* 0x000fd2000bf05300 */
[----:B------:R-:W-:Y:S05]  /*01a0*/  BRA.U UP0, `(.L_x_2) ;  /* 0x0000000100287547 */ /* 0x000fea000b800000 */
[----:B------:R-:W2:Y:S02]  /*01b0*/  LDCU.64 UR4, c[0x0][0x8a8] ;  /* 0x00011500ff0477ac */ /* 0x000ea40008000a00 */
[----:B--2---:R-:W-:-:S04]  /*01c0*/  UISETP.NE.U32.AND UP0, UPT, UR4, URZ, UPT ;  /* 0x000000ff0400728c */ /* 0x004fc8000bf05070 */
[----:B------:R-:W-:-:S09]  /*01d0*/  UISETP.NE.AND.EX UP0, UPT, UR5, URZ, UPT, UP0 ;  /* 0x000000ff0500728c */ /* 0x000fd2000bf05300 */
[----:B------:R-:W-:Y:S05]  /*01e0*/  BRA.U !UP0, `(.L_x_3) ;  /* 0x0000000108107547 */ /* 0x000fea000b800000 */
[----:B-1----:R-:W1:Y:S01]  /*01f0*/  LDC.64 R2, c[0x0][0x8a8] ;  /* 0x00022a00ff027b82 */ /* 0x002e620000000a00 */
[----:B------:R-:W1:Y:S02]  /*0200*/  LDCU.64 UR4, c[0x0][0x358] ;  /* 0x00006b00ff0477ac */ /* 0x000e640008000a00 */
[----:B-1----:R2:W5:Y:S01]  /*0210*/  LDG.E R105, desc[UR4][R2.64] ;  /* 0x0000000402697981 */ /* 0x002562000c1e1900 */
[----:B------:R-:W-:Y:S05]  /*0220*/  BRA `(.L_x_2) ;  /* 0x0000000000087947 */ /* 0x000fea0003800000 */
.L_x_3:
[----:B------:R-:W2:Y:S02]  /*0230*/  LDCU UR4, c[0x0][0x8a0] ;  /* 0x00011400ff0477ac */ /* 0x000ea40008000800 */
[----:B--2---:R-:W-:Y:S02]  /*0240*/  MOV R105, UR4 ;  /* 0x0000000400697c02 */ /* 0x004fe40008000f00 */
.L_x_2:
[----:B------:R-:W-:Y:S01]  /*0250*/  IMAD.U32 R0, RZ, RZ, UR20 ;  /* 0x00000014ff007e24 */ /* 0x000fe2000f8e00ff */
[----:B------:R-:W-:Y:S04]  /*0260*/  BSSY.RECONVERGENT B0, `(.L_x_4) ;  /* 0x000000c000007945 */ /* 0x000fe80003800200 */
[C---:B------:R-:W-:Y:S02]  /*0270*/  ISETP.NE.OR P1, PT, R0.reuse, 0x1, !P3 ;  /* 0x000000010000780c */ /* 0x040fe40005f25670 */
[----:B------:R-:W-:-:S11]  /*0280*/  ISETP.NE.OR P0, PT, R0, 0x3, !P3 ;  /* 0x000000030000780c */ /* 0x000fd60005f05670 */
[----:B------:R-:W-:Y:S05]  /*0290*/  @P1 BRA `(.L_x_5) ;  /* 0x0000000000201947 */ /* 0x000fea0003800000 */
[----:B------:R-:W3:Y:S02]  /*02a0*/  LDCU.64 UR4, c[0x0][0x348] ;  /* 0x00006900ff0477ac */ /* 0x000ee40008000a00 */
[----:B---3--:R-:W-:Y:S02]  /*02b0*/  UIADD3 UR6, UP1, UPT, UR4, 0x80, URZ ;  /* 0x0000008004067890 */ /* 0x008fe4000ff3e0ff */
[----:B------:R-:W-:Y:S02]  /*02c0*/  UIADD3 UR4, UP0, UPT, UR4, 0x180, URZ ;  /* 0x0000018004047890 */ /* 0x000fe4000ff1e0ff */
[----:B------:R-:W-:Y:S02]  /*02d0*/  UIADD3.X UR7, UPT, UPT, URZ, UR5, URZ, UP1, !UPT ;  /* 0x00000005ff077290 */ /* 0x000fe40008ffe4ff */
[----:B------:R-:W-:-:S07]  /*02e0*/  UIADD3.X UR5, UPT, UPT, URZ, UR5, URZ, UP0, !UPT ;  /* 0x00000005ff057290 */ /* 0x000fce00087fe4ff */
[----:B------:R3:W-:Y:S02]  /*02f0*/  UTMACCTL.PF [UR6] ;  /* 0x00000000060079b9 */ /* 0x0007e40008040000 */
[----:B------:R3:W-:Y:S02]  /*0300*/  UTMACCTL.PF [UR4] ;  /* 0x00000000040079b9 */ /* 0x0007e40008040000 */
[----:B---3--:R-:W-:Y:S01]  /*0310*/  NOP ;  /* 0x0000000000007918 */ /* 0x008fe20000000000 */
.L_x_5:
[----:B------:R-:W-:Y:S05]  /*0320*/  BSYNC.RECONVERGENT B0 ;  /* 0x0000000000007941 */ /* 0x000fea0003800200 */
.L_x_4:
[----:B------:R-:W-:Y:S04]  /*0330*/  BSSY.RECONVERGENT B0, `(.L_x_6) ;  /* 0x000000a000007945 */ /* 0x000fe80003800200 */
        /* <DEDUP_REMOVED lines=9> */
.L_x_7:
[----:B------:R-:W-:Y:S05]  /*03d0*/  BSYNC.RECONVERGENT B0 ;  /* 0x0000000000007941 */ /* 0x000fea0003800200 */
.L_x_6:
[----:B------:R-:W3:Y:S01]  /*03e0*/  LDCU.64 UR4, c[0x0][0x888] ;  /* 0x00011100ff0477ac */ /* 0x000ee20008000a00 */
[----:B------:R-:W-:Y:S02]  /*03f0*/  UISETP.EQ.U32.AND UP1, UPT, UR8, URZ, UPT ;  /* 0x000000ff0800728c */ /* 0x000fe4000bf22070 */
[----:B------:R-:W-:Y:S02]  /*0400*/  UPLOP3.LUT UP3, UPT, UPT, UPT, UPT, 0x80, 0x8 ;  /* 0x000000000008789c */ /* 0x000fe40003f6f070 */
[----:B---3--:R-:W-:-:S04]  /*0410*/  UISETP.NE.U32.AND UP0, UPT, UR4, URZ, UPT ;  /* 0x000000ff0400728c */ /* 0x008fc8000bf05070 */
[----:B------:R-:W-:-:S04]  /*0420*/  UISETP.NE.AND.EX UP2, UPT, UR5, URZ, UPT, UP0 ;  /* 0x000000ff0500728c */ /* 0x000fc8000bf45300 */
[----:B------:R-:W-:-:S04]  /*0430*/  UISETP.EQ.OR.EX UP4, UPT, UR9, URZ, !UP2, UP1 ;  /* 0x000000ff0900728c */ /* 0x000fc8000d782710 */
[----:B------:R-:W-:-:S06]  /*0440*/  UP2UR UR4, UPR, URZ, 0x10 ;  /* 0x00000010ff047883 */ /* 0x000fcc0008000000 */
[----:B------:R-:W-:Y:S01]  /*0450*/  MOV R220, UR4 ;  /* 0x0000000400dc7c02 */ /* 0x000fe20008000f00 */
[----:B------:R-:W-:Y:S06]  /*0460*/  BRA.U !UP4, `(.L_x_8) ;  /* 0x000000010c207547 */ /* 0x000fec000b800000 */
[----:B------:R-:W-:Y:S01]  /*0470*/  UISETP.NE.U32.AND UP1, UPT, UR8, URZ, UPT ;  /* 0x000000ff0800728c */ /* 0x000fe2000bf25070 */
[----:B-----5:R-:W-:Y:S01]  /*0480*/  FSETP.NEU.AND P0, PT, R107, RZ, PT ;  /* 0x000000ff6b00720b */ /* 0x020fe20003f0d000 */
[----:B------:R-:W-:Y:S02]  /*0490*/  USEL UR4, URZ, 0xffffffff, UP2 ;  /* 0xffffffffff047887 */ /* 0x000fe40009000000 */
[----:B------:R-:W-:-:S10]  /*04a0*/  UISETP.NE.AND.EX UP1, UPT, UR9, URZ, UPT, UP1 ;  /* 0x000000ff0900728c */ /* 0x000fd4000bf25310 */
[----:B------:R-:W-:Y:S01]  /*04b0*/  VOTEU.ANY UP0, P0 ;  /* 0x0000000000ff7886 */ /* 0x000fe20000000100 */
[----:B------:R-:W-:-:S04]  /*04c0*/  @!UP1 USEL UR4, URZ, 0xffffffff, UP0 ;  /* 0xffffffffff049887 */ /* 0x000fc80008000000 */
[----:B------:R-:W-:-:S04]  /*04d0*/  ULOP3.LUT UR4, UR4, 0x1, URZ, 0xc0, !UPT ;  /* 0x0000000104047892 */ /* 0x000fc8000f8ec0ff */
[----:B------:R-:W-:-:S11]  /*04e0*/  UISETP.NE.U32.AND UP3, UPT, UR4, 0x1, UPT ;  /* 0x000000010400788c */ /* 0x000fd6000bf65070 */
.L_x_8:
[----:B-12---:R-:W1:Y:S02]  /*04f0*/  SHFL.IDX PT, R2, R207, RZ, 0x1f ;  /* 0x00001fffcf027589 */ /* 0x006e6400000e0000 */
[----:B-1----:R-:W-:-:S13]  /*0500*/  ISETP.NE.AND P0, PT, R2, RZ, PT ;  /* 0x000000ff0200720c */ /* 0x002fda0003f05270 */
[----:B------:R-:W-:Y:S05]  /*0510*/  @P0 BRA `(.L_x_9) ;  /* 0x0000000400040947 */ /* 0x000fea0003800000 */
[----:B------:R-:W-:Y:S01]  /*0520*/  ELECT P0, URZ, PT ;  /* 0x0000000000ff782f */ /* 0x000fe20003800000 */
[----:B------:R-:W-:-:S12]  /*0530*/  BSSY.RECONVERGENT B0, `(.L_x_9) ;  /* 0x000003f000007945 */ /* 0x000fd80003800200 */
[----:B------:R-:W-:Y:S05]  /*0540*/  @!P0 BRA `(.L_x_10) ;  /* 0x0000000000f48947 */ /* 0x000fea0003800000 */
[----:B------:R-:W1:Y:S01]  /*0550*/  S2UR UR4, SR_CgaCtaId ;  /* 0x00000000000479c3 */ /* 0x000e620000008800 */
[----:B------:R-:W-:Y:S01]  /*0560*/  UMOV UR5, 0x400 ;  /* 0x0000040000057882 */ /* 0x000fe20000000000 */
[----:B------:R-:W-:Y:S01]  /*0570*/  UMOV UR8, 0x1 ;  /* 0x0000000100087882 */ /* 0x000fe20000000000 */
[----:B------:R-:W-:Y:S01]  /*0580*/  UMOV UR6, 0x2 ;  /* 0x0000000200067882 */ /* 0x000fe20000000000 */
[----:B------:R-:W-:-:S04]  /*0590*/  UIADD3 UR8, UPT, UPT, -UR8, 0x100000, URZ ;  /* 0x0010000008087890 */ /* 0x000fc8000fffe1ff */
[----:B------:R-:W-:Y:S02]  /*05a0*/  USHF.L.U32 UR9, UR8, 0xb, URZ ;  /* 0x0000000b08097899 */ /* 0x000fe400080006ff */
[----:B------:R-:W-:Y:S02]  /*05b0*/  USHF.L.U32 UR8, UR8, 0x1, URZ ;  /* 0x0000000108087899 */ /* 0x000fe400080006ff */
[----:B------:R-:W-:-:S04]  /*05c0*/  UIADD3 UR6, UPT, UPT, -UR6, 0x100000, URZ ;  /* 0x0010000006067890 */ /* 0x000fc8000fffe1ff */
[----:B------:R-:W-:Y:S02]  /*05d0*/  USHF.L.U32 UR7, UR6, 0xb, URZ ;  /* 0x0000000b06077899 */ /* 0x000fe400080006ff */
[----:B------:R-:W-:Y:S02]  /*05e0*/  USHF.L.U32 UR6, UR6, 0x1, URZ ;  /* 0x0000000106067899 */ /* 0x000fe400080006ff */
[----:B-1----:R-:W-:Y:S01]  /*05f0*/  ULEA UR4, UR4, UR5, 0x18 ;  /* 0x0000000504047291 */ /* 0x002fe2000f8ec0ff */
[----:B------:R-:W1:Y:S11]  /*0600*/  FENCE.VIEW.ASYNC.S ;  /* 0x00000000000073c6 */ /* 0x000e760000000000 */
[----:B-1----:R1:W2:Y:S01]  /*0610*/  SYNCS.EXCH.64 URZ, [UR4], UR8 ;  /* 0x0000000804ff75b2 */ /* 0x0022a20008000100 */
[----:B------:R1:W3:Y:S01]  /*0620*/  SYNCS.EXCH.64 URZ, [UR4+0xc0], UR6 ;  /* 0x0000c00604ff75b2 */ /* 0x0002e20008000100 */
[----:B------:R1:W4:Y:S01]  /*0630*/  SYNCS.EXCH.64 URZ, [UR4+0x8], UR8 ;  /* 0x0000080804ff75b2 */ /* 0x0003220008000100 */
[----:B------:R1:W1:Y:S01]  /*0640*/  SYNCS.EXCH.64 URZ, [UR4+0xc8], UR6 ;  /* 0x0000c80604ff75b2 */ /* 0x0002620008000100 */
        /* <DEDUP_REMOVED lines=44> */
[----:B--234-:R-:W-:Y:S01]  /*0910*/  NOP ;  /* 0x0000000000007918 */ /* 0x01cfe20000000000 */
.L_x_10:
[----:B-1----:R-:W-:Y:S05]  /*0920*/  BSYNC.RECONVERGENT B0 ;  /* 0x0000000000007941 */ /* 0x002fea0003800200 */
.L_x_9:
[----:B------:R-:W1:Y:S01]  /*0930*/  SHFL.IDX PT, R2, R207, RZ, 0x1f ;  /* 0x00001fffcf027589 */ /* 0x000e6200000e0000 */
[----:B------:R-:W-:Y:S01]  /*0940*/  NOP ;  /* 0x0000000000007918 */ /* 0x000fe20000000000 */
[----:B-1----:R-:W-:-:S13]  /*0950*/  ISETP.NE.AND P0, PT, R2, 0x1, PT ;  /* 0x000000010200780c */ /* 0x002fda0003f05270 */
[----:B------:R-:W-:Y:S05]  /*0960*/  @P0 BRA `(.L_x_11) ;  /* 0x0000000000480947 */ /* 0x000fea0003800000 */
        /* <DEDUP_REMOVED lines=9> */
[----:B------:R-:W-:Y:S01]  /*0a00*/  USHF.L.U32 UR6, UR6, 0x1, URZ ;  /* 0x0000000106067899 */ /* 0x000fe200080006ff */
[----:B------:R-:W-:Y:S01]  /*0a10*/  ELECT P0, URZ, PT ;  /* 0x0000000000ff782f */ /* 0x000fe20003800000 */
[----:B-1----:R-:W-:Y:S01]  /*0a20*/  ULEA UR4, UR4, UR5, 0x18 ;  /* 0x0000000504047291 */ /* 0x002fe2000f8ec0ff */
[----:B------:R-:W1:Y:S11]  /*0a30*/  FENCE.VIEW.ASYNC.S ;  /* 0x00000000000073c6 */ /* 0x000e760000000000 */
[----:B-1----:R1:W2:Y:S01]  /*0a40*/  SYNCS.EXCH.64 URZ, [UR4+0x180], UR8 ;  /* 0x0001800804ff75b2 */ /* 0x0022a20008000100 */
[----:B------:R1:W3:Y:S01]  /*0a50*/  SYNCS.EXCH.64 URZ, [UR4+0x190], UR6 ;  /* 0x0001900604ff75b2 */ /* 0x0002e20008000100 */
[----:B------:R1:W4:Y:S01]  /*0a60*/  SYNCS.EXCH.64 URZ, [UR4+0x188], UR8 ;  /* 0x0001880804ff75b2 */ /* 0x0003220008000100 */
[----:B------:R1:W1:Y:S01]  /*0a70*/  SYNCS.EXCH.64 URZ, [UR4+0x198], UR6 ;  /* 0x0001980604ff75b2 */ /* 0x0002620008000100 */
[----:B------:R-:W-:Y:S01]  /*0a80*/  NOP ;  /* 0x0000000000007918 */ /* 0x000fe20000000000 */
.L_x_11:
[----:B------:R-:W2:Y:S01]  /*0a90*/  SHFL.IDX PT, R2, R207, RZ, 0x1f ;  /* 0x00001fffcf027589 */ /* 0x000ea200000e0000 */
[----:B------:R-:W-:Y:S01]  /*0aa0*/  NOP ;  /* 0x0000000000007918 */ /* 0x000fe20000000000 */
[----:B--2---:R-:W-:-:S13]  /*0ab0*/  ISETP.NE.AND P0, PT, R2, 0x3, PT ;  /* 0x000000030200780c */ /* 0x004fda0003f05270 */
[----:B------:R-:W-:Y:S05]  /*0ac0*/  @P0 BRA `(.L_x_12) ;  /* 0x0000000000300947 */ /* 0x000fea0003800000 */
[----:B-1----:R-:W1:Y:S01]  /*0ad0*/  S2UR UR4, SR_CgaCtaId ;  /* 0x00000000000479c3 */ /* 0x002e620000008800 */
[----:B------:R-:W-:Y:S01]  /*0ae0*/  UMOV UR6, 0x400 ;  /* 0x0000040000067882 */ /* 0x000fe20000000000 */
[----:B------:R-:W-:Y:S01]  /*0af0*/  UMOV UR5, 0x20 ;  /* 0x0000002000057882 */ /* 0x000fe20000000000 */
[----:B------:R-:W-:Y:S01]  /*0b00*/  ELECT P0, URZ, PT ;  /* 0x0000000000ff782f */ /* 0x000fe20003800000 */
[----:B-1----:R-:W-:Y:S02]  /*0b10*/  ULEA UR6, UR4, UR6, 0x18 ;  /* 0x0000000604067291 */ /* 0x002fe4000f8ec0ff */
[----:B------:R-:W-:-:S04]  /*0b20*/  UIADD3 UR4, UPT, UPT, -UR5, 0x100000, URZ ;  /* 0x0010000005047890 */ /* 0x000fc8000fffe1ff */
[----:B------:R-:W-:Y:S02]  /*0b30*/  USHF.L.U32 UR5, UR4, 0xb, URZ ;  /* 0x0000000b04057899 */ /* 0x000fe400080006ff */
[----:B------:R-:W-:Y:S01]  /*0b40*/  USHF.L.U32 UR4, UR4, 0x1, URZ ;  /* 0x0000000104047899 */ /* 0x000fe200080006ff */
[----:B------:R-:W1:Y:S11]  /*0b50*/  FENCE.VIEW.ASYNC.S ;  /* 0x00000000000073c6 */ /* 0x000e760000000000 */
[----:B-1----:R2:W1:Y:S01]  /*0b60*/  SYNCS.EXCH.64 URZ, [UR6+0x1a0], UR4 ;  /* 0x0001a00406ff75b2 */ /* 0x0024620008000100 */
[----:B------:R2:W1:Y:S02]  /*0b70*/  SYNCS.EXCH.64 URZ, [UR6+0x1a8], UR4 ;  /* 0x0001a80406ff75b2 */ /* 0x0004640008000100 */
[----:B--2---:R-:W-:Y:S01]  /*0b80*/  NOP ;  /* 0x0000000000007918 */ /* 0x004fe20000000000 */
.L_x_12:
[----:B------:R-:W2:Y:S01]  /*0b90*/  SHFL.IDX PT, R2, R207, RZ, 0x1f ;  /* 0x00001fffcf027589 */ /* 0x000ea200000e0000 */
[----:B------:R-:W-:Y:S01]  /*0ba0*/  NOP ;  /* 0x0000000000007918 */ /* 0x000fe20000000000 */
[----:B--2---:R-:W-:-:S13]  /*0bb0*/  ISETP.NE.AND P0, PT, R2, 0x4, PT ;  /* 0x000000040200780c */ /* 0x004fda0003f05270 */
[----:B------:R-:W-:Y:S05]  /*0bc0*/  @P0 BRA `(.L_x_13) ;  /* 0x00000000004c0947 */ /* 0x000fea0003800000 */
[----:B-1----:R-:W1:Y:S01]  /*0bd0*/  S2UR UR6, SR_CgaCtaId ;  /* 0x00000000000679c3 */ /* 0x002e620000008800 */
[----:B------:R-:W-:Y:S01]  /*0be0*/  UMOV UR4, 0x1e0 ;  /* 0x000001e000047882 */ /* 0x000fe20000000000 */
[----:B------:R-:W-:Y:S01]  /*0bf0*/  UMOV UR5, 0x400 ;  /* 0x0000040000057882 */ /* 0x000fe20000000000 */
[----:B------:R-:W-:Y:S01]  /*0c00*/  USEL UR4, UR4, 0x1a0, UP3 ;  /* 0x000001a004047887 */ /* 0x000fe20009800000 */
[----:B------:R-:W-:Y:S01]  /*0c10*/  UMOV UR8, 0x1 ;  /* 0x0000000100087882 */ /* 0x000fe20000000000 */
[----:B------:R-:W-:Y:S01]  /*0c20*/  ELECT P0, URZ, PT ;  /* 0x0000000000ff782f */ /* 0x000fe20003800000 */
[----:B------:R-:W-:-:S04]  /*0c30*/  UIADD3 UR8, UPT, UPT, -UR8, 0x100000, URZ ;  /* 0x0010000008087890 */ /* 0x000fc8000fffe1ff */
[----:B------:R-:W-:Y:S02]  /*0c40*/  USHF.L.U32 UR9, UR8, 0xb, URZ ;  /* 0x0000000b08097899 */ /* 0x000fe400080006ff */
[----:B------:R-:W-:Y:S02]  /*0c50*/  USHF.L.U32 UR8, UR8, 0x1, URZ ;  /* 0x0000000108087899 */ /* 0x000fe400080006ff */
[----:B-1----:R-:W-:Y:S02]  /*0c60*/  ULEA UR6, UR6, UR5, 0x18 ;  /* 0x0000000506067291 */ /* 0x002fe4000f8ec0ff */
[----:B------:R-:W-:-:S04]  /*0c70*/  UIADD3 UR4, UPT, UPT, -UR4, 0x100000, URZ ;  /* 0x0010000004047890 */ /* 0x000fc8000fffe1ff */
[----:B------:R-:W-:Y:S02]  /*0c80*/  USHF.L.U32 UR5, UR4, 0xb, URZ ;  /* 0x0000000b04057899 */ /* 0x000fe400080006ff */
[----:B------:R-:W-:Y:S01]  /*0c90*/  USHF.L.U32 UR4, UR4, 0x1, URZ ;  /* 0x0000000104047899 */ /* 0x000fe200080006ff */
[----:B------:R-:W1:Y:S03]  /*0ca0*/  FENCE.VIEW.ASYNC.S ;  /* 0x00000000000073c6 */ /* 0x000e660000000000 */
[----:B-1----:R2:W1:Y:S08]  /*0cb0*/  SYNCS.EXCH.64 URZ, [UR6+0x1b0], UR8 ;  /* 0x0001b00806ff75b2 */ /* 0x0024700008000100 */
[----:B------:R2:W1:Y:S01]  /*0cc0*/  SYNCS.EXCH.64 URZ, [UR6+0x1c0], UR4 ;  /* 0x0001c00406ff75b2 */ /* 0x0004620008000100 */
[----:B------:R2:W1:Y:S01]  /*0cd0*/  SYNCS.EXCH.64 URZ, [UR6+0x1b8], UR8 ;  /* 0x0001b80806ff75b2 */ /* 0x0004620008000100 */
[----:B------:R2:W1:Y:S02]  /*0ce0*/  SYNCS.EXCH.64 URZ, [UR6+0x1c8], UR4 ;  /* 0x0001c80406ff75b2 */ /* 0x0004640008000100 */
[----:B--2---:R-:W-:Y:S01]  /*0cf0*/  NOP ;  /* 0x0000000000007918 */ /* 0x004fe20000000000 */
.L_x_13:
[----:B------:R-:W2:Y:S01]  /*0d00*/  SHFL.IDX PT, R2, R207, RZ, 0x1f ;  /* 0x00001fffcf027589 */ /* 0x000ea200000e0000 */
[----:B------:R-:W-:Y:S01]  /*0d10*/  NOP ;  /* 0x0000000000007918 */ /* 0x000fe20000000000 */
[----:B--2---:R-:W-:-:S13]  /*0d20*/  ISETP.NE.AND P0, PT, R2, 0x5, PT ;  /* 0x000000050200780c */ /* 0x004fda0003f05270 */
[----:B------:R-:W-:Y:S05]  /*0d30*/  @P0 BRA `(.L_x_14) ;  /* 0x0000000000580947 */ /* 0x000fea0003800000 */
[----:B-1----:R-:W1:Y:S01]  /*0d40*/  S2UR UR4, SR_CgaCtaId ;  /* 0x00000000000479c3 */ /* 0x002e620000008800 */
        /* <DEDUP_REMOVED lines=12> */
[----:B-1----:R2:W1:Y:S01]  /*0e10*/  SYNCS.EXCH.64 URZ, [UR4+0x1d0], UR8 ;  /* 0x0001d00804ff75b2 */ /* 0x0024620008000100 */
[----:B------:R2:W1:Y:S01]  /*0e20*/  SYNCS.EXCH.64 URZ, [UR4+0x1f0], UR6 ;  /* 0x0001f00604ff75b2 */ /* 0x0004620008000100 */
[----:B------:R2:W1:Y:S01]  /*0e30*/  SYNCS.EXCH.64 URZ, [UR4+0x1d8], UR8 ;  /* 0x0001d80804ff75b2 */ /* 0x0004620008000100 */
[----:B------:R2:W1:Y:S01]  /*0e40*/  SYNCS.EXCH.64 URZ, [UR4+0x1f8], UR6 ;  /* 0x0001f80604ff75b2 */ /* 0x0004620008000100 */
[----:B------:R2:W1:Y:S01]  /*0e50*/  SYNCS.EXCH.64 URZ, [UR4+0x1e0], UR8 ;  /* 0x0001e00804ff75b2 */ /* 0x0004620008000100 */
[----:B------:R2:W1:Y:S01]  /*0e60*/  SYNCS.EXCH.64 URZ, [UR4+0x200], UR6 ;  /* 0x0002000604ff75b2 */ /* 0x0004620008000100 */
[----:B------:R2:W1:Y:S01]  /*0e70*/  SYNCS.EXCH.64 URZ, [UR4+0x1e8], UR8 ;  /* 0x0001e80804ff75b2 */ /* 0x0004620008000100 */
[----:B------:R2:W1:Y:S02]  /*0e80*/  SYNCS.EXCH.64 URZ, [UR4+0x208], UR6 ;  /* 0x0002080604ff75b2 */ /* 0x0004640008000100 */
[----:B--2---:R-:W-:Y:S01]  /*0e90*/  NOP ;  /* 0x0000000000007918 */ /* 0x004fe20000000000 */
.L_x_14:
[----:B------:R-:W2:Y:S01]  /*0ea0*/  SHFL.IDX PT, R2, R207, RZ, 0x1f ;  /* 0x00001fffcf027589 */ /* 0x000ea200000e0000 */
[----:B------:R-:W1:Y:S01]  /*0eb0*/  S2UR UR44, SR_CgaCtaId ;  /* 0x00000000002c79c3 */ /* 0x000e620000008800 */
[----:B------:R-:W-:Y:S01]  /*0ec0*/  NOP ;  /* 0x0000000000007918 */ /* 0x000fe20000000000 */
[----:B--2---:R-:W-:-:S13]  /*0ed0*/  ISETP.NE.AND P0, PT, R2, 0x3, PT ;  /* 0x000000030200780c */ /* 0x004fda0003f05270 */
[----:B-1----:R-:W-:Y:S05]  /*0ee0*/  @P0 BRA `(.L_x_15) ;  /* 0x0000000000340947 */ /* 0x002fea0003800000 */
[----:B------:R-:W-:Y:S01]  /*0ef0*/  UMOV UR4, 0x400 ;  /* 0x0000040000047882 */ /* 0x000fe20000000000 */
[----:B------:R-:W-:Y:S01]  /*0f00*/  UMOV UR6, 0x20 ;  /* 0x0000002000067882 */ /* 0x000fe20000000000 */
[----:B------:R-:W-:Y:S02]  /*0f10*/  ULEA UR4, UR44, UR4, 0x18 ;  /* 0x000000042c047291 */ /* 0x000fe4000f8ec0ff */
[----:B------:R-:W-:-:S04]  /*0f20*/  UIADD3 UR6, UPT, UPT, -UR6, 0x100000, URZ ;  /* 0x0010000006067890 */ /* 0x000fc8000fffe1ff */
[----:B------:R-:W-:Y:S02]  /*0f30*/  USHF.L.U32 UR7, UR6, 0xb, URZ ;  /* 0x0000000b06077899 */ /* 0x000fe400080006ff */
[----:B------:R-:W-:Y:S01]  /*0f40*/  USHF.L.U32 UR6, UR6, 0x1, URZ ;  /* 0x0000000106067899 */ /* 0x000fe200080006ff */
[----:B------:R-:W-:Y:S01]  /*0f50*/  ELECT P0, URZ, PT ;  /* 0x0000000000ff782f */ /* 0x000fe20003800000 */
[----:B------:R-:W1:Y:S10]  /*0f60*/  FENCE.VIEW.ASYNC.S ;  /* 0x00000000000073c6 */ /* 0x000e740000000000 */
[----:B-1----:R1:W2:Y:S01]  /*0f70*/  SYNCS.EXCH.64 URZ, [UR4+0x210], UR6 ;  /* 0x0002100604ff75b2 */ /* 0x0022a20008000100 */
[----:B------:R1:W1:Y:S01]  /*0f80*/  SYNCS.EXCH.64 URZ, [UR4+0x220], UR6 ;  /* 0x0002200604ff75b2 */ /* 0x0002620008000100 */
[----:B------:R1:W1:Y:S01]  /*0f90*/  SYNCS.EXCH.64 URZ, [UR4+0x218], UR6 ;  /* 0x0002180604ff75b2 */ /* 0x0002620008000100 */
[----:B------:R1:W1:Y:S01]  /*0fa0*/  SYNCS.EXCH.64 URZ, [UR4+0x228], UR6 ;  /* 0x0002280604ff75b2 */ /* 0x0002620008000100 */
[----:B------:R-:W-:Y:S01]  /*0fb0*/  NOP ;  /* 0x0000000000007918 */ /* 0x000fe20000000000 */
.L_x_15:
[----:B------:R-:W3:Y:S01]  /*0fc0*/  LDCU UR24, c[0x0][0x36c] ;  /* 0x00006d80ff1877ac */ /* 0x000ee20008000800 */
[----:B------:R-:W-:Y:S01]  /*0fd0*/  ISETP.NE.OR P3, PT, R0, 0x2, !P3 ;  /* 0x000000020000780c */ /* 0x000fe20005f65670 */
[----:B------:R-:W-:Y:S01]  /*0fe0*/  NOP ;  /* 0x0000000000007918 */ /* 0x000fe20000000000 */
[----:B------:R-:W-:Y:S01]  /*0ff0*/  LOP3.LUT R0, R226, 0x1f, RZ, 0xc0, !PT ;  /* 0x0000001fe2007812 */ /* 0x000fe200078ec0ff */
[----:B------:R-:W-:Y:S02]  /*1000*/  UISETP.NE.AND UP4, UPT, UR20, 0x2, UPT ;  /* 0x000000021400788c */ /* 0x000fe4000bf85270 */
[----:B------:R-:W-:Y:S02]  /*1010*/  UISETP.NE.AND UP5, UPT, UR20, URZ, UPT ;  /* 0x000000ff1400728c */ /* 0x000fe4000bfa5270 */
[----:B---3--:R-:W-:-:S09]  /*1020*/  UISETP.EQ.U32.AND UP0, UPT, UR24, 0x1, UPT ;  /* 0x000000011800788c */ /* 0x008fd2000bf02070 */
[----:B------:R-:W-:Y:S05]  /*1030*/  BRA.U !UP0, `(.L_x_16) ;  /* 0x0000000108087547 */ /* 0x000fea000b800000 */
[----:B-12-4-:R-:W-:Y:S01]  /*1040*/  UCGABAR_ARV ;  /* 0x00000000000079c7 */ /* 0x016fe20008000000 */
[----:B------:R-:W-:Y:S05]  /*1050*/  BRA `(.L_x_17) ;  /* 0x0000000000047947 */ /* 0x000fea0003800000 */
.L_x_16:
[----:B-12-4-:R-:W-:Y:S01]  /*1060*/  NOP ;  /* 0x0000000000007918 */ /* 0x016fe20000000000 */
.L_x_17:
[----:B------:R-:W1:Y:S01]  /*1070*/  S2UR UR7, SR_CTAID.X ;  /* 0x00000000000779c3 */ /* 0x000e620000002500 */
[----:B------:R-:W-:-:S05]  /*1080*/  CS2R.32 R219, SR_CgaSize ;  /* 0x0000000000db7805 */ /* 0x000fca0000008a00 */
[----:B------:R-:W-:-:S05]  /*1090*/  IMAD R219, R219, -0xa0, RZ ;  /* 0xffffff60dbdb7824 */ /* 0x000fca00078e02ff */
[----:B------:R-:W-:-:S14]  /*10a0*/  R2UR UR5, R219 ;  /* 0x00000000db0572ca */ /* 0x000fdc00000e0000 */
[----:B------:R-:W2:Y:S01]  /*10b0*/  LDCU UR5, c[0x0][UR5+0x2b0] ;  /* 0x00005600050577ac */ /* 0x000ea20008000800 */
[----:B------:R-:W-:-:S05]  /*10c0*/  CS2R.32 R219, SR_CgaSize ;  /* 0x0000000000db7805 */ /* 0x000fca0000008a00 */
[----:B------:R-:W-:-:S05]  /*10d0*/  IMAD R219, R219, -0xa0, RZ ;  /* 0xffffff60dbdb7824 */ /* 0x000fca00078e02ff */
[----:B------:R-:W-:-:S14]  /*10e0*/  R2UR UR4, R219 ;  /* 0x00000000db0472ca */ /* 0x000fdc00000e0000 */
[----:B------:R-:W3:Y:S01]  /*10f0*/  LDCU UR4, c[0x0][UR4+0x2b4] ;  /* 0x00005680040477ac */ /* 0x000ee20008000800 */
[----:B------:R-:W4:Y:S01]  /*1100*/  S2UR UR8, SR_CTAID.Y ;  /* 0x00000000000879c3 */ /* 0x000f220000002600 */
[----:B------:R-:W-:-:S05]  /*1110*/  CS2R.32 R219, SR_CgaSize ;  /* 0x0000000000db7805 */ /* 0x000fca0000008a00 */
[----:B------:R-:W-:-:S05]  /*1120*/  IMAD R219, R219, -0xa0, RZ ;  /* 0xffffff60dbdb7824 */ /* 0x000fca00078e02ff */
[----:B------:R-:W-:-:S14]  /*1130*/  R2UR UR9, R219 ;  /* 0x00000000db0972ca */ /* 0x000fdc00000e0000 */
[----:B------:R-:W3:Y:S01]  /*1140*/  LDCU UR9, c[0x0][UR9+0x2a0] ;  /* 0x00005400090977ac */ /* 0x000ee20008000800 */
[----:B------:R-:W-:-:S05]  /*1150*/  CS2R.32 R219, SR_CgaSize ;  /* 0x0000000000db7805 */ /* 0x000fca0000008a00 */
[----:B------:R-:W-:-:S05]  /*1160*/  IMAD R219, R219, -0xa0, RZ ;  /* 0xffffff60dbdb7824 */ /* 0x000fca00078e02ff */
[----:B------:R-:W-:-:S14]  /*1170*/  R2UR UR10, R219 ;  /* 0x00000000db0a72ca */ /* 0x000fdc00000e0000 */
[----:B------:R-:W3:Y:S01]  /*1180*/  LDCU UR10, c[0x0][UR10+0x2a4] ;  /* 0x000054800a0a77ac */ /* 0x000ee20008000800 */
[----:B------:R-:W3:Y:S01]  /*1190*/  S2UR UR36, SR_CTAID.Z ;  /* 0x00000000002479c3 */ /* 0x000ee20000002700 */
[----:B------:R-:W3:Y:S01]  /*11a0*/  LDCU UR21, c[0x0][0xb24] ;  /* 0x00016480ff1577ac */ /* 0x000ee20008000800 */
[----:B------:R-:W3:Y:S01]  /*11b0*/  LDCU UR42, c[0x0][0xb24] ;  /* 0x00016480ff2a77ac */ /* 0x000ee20008000800 */
[----:B-1----:R-:W-:Y:S01]  /*11c0*/  I2FP.F32.U32 R3, UR7 ;  /* 0x0000000700037c45 */ /* 0x002fe20008201000 */
[----:B------:R-:W1:Y:S04]  /*11d0*/  LDCU UR23, c[0x0][0xb30] ;  /* 0x00016600ff1777ac */ /* 0x000e680008000800 */
[----:B--2---:R-:W-:Y:S01]  /*11e0*/  FMUL R3, R3, UR5 ;  /* 0x0000000503037c20 */ /* 0x004fe20008400000 */
[----:B------:R-:W-:Y:S01]  /*11f0*/  UMOV UR47, UR7 ;  /* 0x00000007002f7c82 */ /* 0x000fe20008000000 */
[----:B----4-:R-:W-:Y:S01]  /*1200*/  I2FP.F32.U32 R2, UR8 ;  /* 0x0000000800027c45 */ /* 0x010fe20008201000 */
[----:B------:R-:W-:-:S03]  /*1210*/  UMOV UR56, UR8 ;  /* 0x0000000800387c82 */ /* 0x000fc60008000000 */
[----:B------:R-:W2:Y:S01]  /*1220*/  F2I.U32.TRUNC.NTZ R3, R3 ;  /* 0x0000000300037305 */ /* 0x000ea2000020f000 */
[----:B---3--:R-:W-:Y:S01]  /*1230*/  FMUL R2, R2, UR4 ;  /* 0x0000000402027c20 */ /* 0x008fe20008400000 */
[----:B------:R-:W-:-:S04]  /*1240*/  ULOP3.LUT UR4, UR44, 0x1, URZ, 0xc0, !UPT ;  /* 0x000000012c047892 */ /* 0x000fc8000f8ec0ff */
[----:B------:R-:W-:Y:S02]  /*1250*/  UISETP.NE.U32.AND UP6, UPT, UR4, 0x1, UPT ;  /* 0x000000010400788c */ /* 0x000fe4000bfc5070 */
[----:B------:R-:W3:Y:S02]  /*1260*/  F2I.U32.TRUNC.NTZ R2, R2 ;  /* 0x0000000200027305 */ /* 0x000ee4000020f000 */
[----:B------:R-:W-:Y:S01]  /*1270*/  USEL UR4, URZ, 0x580, UP6 ;  /* 0x00000580ff047887 */ /* 0x000fe2000b000000 */
[----:B--2---:R-:W-:Y:S02]  /*1280*/  R2UR UR6, R3 ;  /* 0x00000000030672ca */ /* 0x004fe400000e0000 */
[----:B---3--:R-:W-:Y:S02]  /*1290*/  R2UR UR5, R2 ;  /* 0x00000000020572ca */ /* 0x008fe400000e0000 */
[----:B------:R-:W-:-:S09]  /*12a0*/  PRMT R2, RZ, 0x7610, R2 ;  /* 0x00007610ff027816 */ /* 0x000fd20000000002 */
[----:B------:R-:W-:-:S04]  /*12b0*/  UIADD3 UR6, UPT, UPT, -UR6, URZ, URZ ;  /* 0x000000ff06067290 */ /* 0x000fc8000fffe1ff */
[----:B------:R-:W-:Y:S02]  /*12c0*/  UIMAD UR6, UR9, UR6, UR7 ;  /* 0x00000006090672a4 */ /* 0x000fe4000f8e0207 */
[----:B------:R-:W-:-:S04]  /*12d0*/  UIADD3 UR5, UPT, UPT, -UR5, URZ, URZ ;  /* 0x000000ff05057290 */ /* 0x000fc8000fffe1ff */
[----:B------:R-:W-:Y:S01]  /*12e0*/  IMAD.U32 R219, RZ, RZ, UR6 ;  /* 0x00000006ffdb7e24 */ /* 0x000fe2000f8e00ff */
[----:B------:R-:W-:-:S06]  /*12f0*/  UIMAD UR5, UR10, UR5, UR8 ;  /* 0x000000050a0572a4 */ /* 0x000fcc000f8e0208 */
[----:B------:R-:W-:Y:S01]  /*1300*/  IMAD.U32 R218, RZ, RZ, UR5 ;  /* 0x00000005ffda7e24 */ /* 0x000fe2000f8e00ff */
[----:B-1----:R-:W-:Y:S06]  /*1310*/  BRA.U UP5, `(.L_x_18) ;  /* 0x00000001052c7547 */ /* 0x002fec000b800000 */
[----:B------:R-:W-:Y:S02]  /*1320*/  R2UR UR6, R218 ;  /* 0x00000000da0672ca */ /* 0x000fe400000e0000 */
[----:B------:R-:W-:-:S11]  /*1330*/  R2UR UR7, R219 ;  /* 0x00000000db0772ca */ /* 0x000fd600000e0000 */
[----:B------:R-:W-:-:S04]  /*1340*/  UISETP.NE.AND UP0, UPT, UR6, URZ, UPT ;  /* 0x000000ff0600728c */ /* 0x000fc8000bf05270 */
[----:B------:R-:W-:Y:S02]  /*1350*/  USEL UR5, URZ, 0x2, UP0 ;  /* 0x00000002ff057887 */ /* 0x000fe40008000000 */
[----:B------:R-:W-:-:S04]  /*1360*/  UISETP.NE.AND UP0, UPT, UR6, URZ, UPT ;  /* 0x000000ff0600728c */ /* 0x000fc8000bf05270 */
[----:B------:R-:W-:-:S04]  /*1370*/  UISETP.EQ.OR UP0, UPT, UR7, URZ, !UP0 ;  /* 0x000000ff0700728c */ /* 0x000fc8000c702670 */
[----:B------:R-:W-:Y:S02]  /*1380*/  USEL UR6, URZ, 0x1, !UP0 ;  /* 0x00000001ff067887 */ /* 0x000fe4000c000000 */
[----:B------:R-:W-:-:S04]  /*1390*/  UISETP.NE.AND UP0, UPT, UR7, 0x1, UPT ;  /* 0x000000010700788c */ /* 0x000fc8000bf05270 */
[----:B------:R-:W-:-:S04]  /*13a0*/  USEL UR5, UR5, 0x2, UP0 ;  /* 0x0000000205057887 */ /* 0x000fc80008000000 */
[----:B------:R-:W-:-:S06]  /*13b0*/  UIADD3 UR5, UPT, UPT, UR6, UR5, URZ ;  /* 0x0000000506057290 */ /* 0x000fcc000fffe0ff */
[----:B------:R-:W-:-:S07]  /*13c0*/  IMAD.U32 R2, RZ, RZ, UR5 ;  /* 0x00000005ff027e24 */ /* 0x000fce000f8e00ff */
.L_x_18:
[----:B------:R-:W-:-:S09]  /*13d0*/  UISETP.GE.AND UP0, UPT, UR21, 0x1, UPT ;  /* 0x000000011500788c */ /* 0x000fd2000bf06270 */
[----:B------:R-:W-:Y:S05]  /*13e0*/  BRA.U !UP0, `(.L_x_19) ;  /* 0x0000000108d07547 */ /* 0x000fea000b800000 */
[----:B------:R-:W1:Y:S01]  /*13f0*/  LDCU UR22, c[0x0][0xb0c] ;  /* 0x00016180ff1677ac */ /* 0x000e620008000800 */
[----:B------:R-:W2:Y:S01]  /*1400*/  LDCU.128 UR16, c[0x0][0xb10] ;  /* 0x00016200ff1077ac */ /* 0x000ea20008000c00 */
[----:B------:R-:W3:Y:S01]  /*1410*/  LDCU UR7, c[0x0][0x370] ;  /* 0x00006e00ff0777ac */ /* 0x000ee20008000800 */
[----:B------:R-:W-:Y:S02]  /*1420*/  UISETP.NE.AND UP1, UPT, UR21, 0x1, UPT ;  /* 0x000000011500788c */ /* 0x000fe4000bf25270 */
[----:B-1----:R-:W-:Y:S02]  /*1430*/  UISETP.NE.AND UP0, UPT, UR22, 0x1, UPT ;  /* 0x000000011600788c */ /* 0x002fe4000bf05270 */
[----:B--2---:R-:W-:Y:S02]  /*1440*/  UIMAD.WIDE.U32 UR10, UR47, UR16, URZ ;  /* 0x000000102f0a72a5 */ /* 0x004fe4000f8e00ff */
[----:B---3--:R-:W-:-:S05]  /*1450*/  UIMAD.WIDE.U32 UR8, UR7, UR16, URZ ;  /* 0x00000010070872a5 */ /* 0x008fca000f8e00ff */
[----:B------:R-:W-:Y:S01]  /*1460*/  UMOV UR6, UR11 ;  /* 0x0000000b00067c82 */ /* 0x000fe20008000000 */
[----:B------:R-:W-:Y:S02]  /*1470*/  UIMAD.WIDE.U32 UR10, UR56, UR19, URZ ;  /* 0x00000013380a72a5 */ /* 0x000fe4000f8e00ff */
[----:B------:R-:W-:Y:S01]  /*1480*/  USHF.R.U32.HI UR6, URZ, UR17, UR6 ;  /* 0x00000011ff067299 */ /* 0x000fe20008011606 */
[----:B------:R-:W-:Y:S02]  /*1490*/  UMOV UR8, UR9 ;  /* 0x0000000900087c82 */ /* 0x000fe40008000000 */
[----:B------:R-:W-:Y:S02]  /*14a0*/  @UP0 USHF.R.U32.HI UR7, URZ, UR17, UR8 ;  /* 0x00000011ff070299 */ /* 0x000fe40008011608 */
[----:B------:R-:W1:Y:S01]  /*14b0*/  LDCU UR8, c[0x0][0x374] ;  /* 0x00006e80ff0877ac */ /* 0x000e620008000800 */
[----:B------:R-:W2:Y:S01]  /*14c0*/  LDCU UR9, c[0x0][0xb20] ;  /* 0x00016400ff0977ac */ /* 0x000ea20008000800 */
[----:B------:R-:W-:-:S02]  /*14d0*/  UMOV UR5, UR11 ;  /* 0x0000000b00057c82 */ /* 0x000fc40008000000 */
[----:B------:R-:W3:Y:S01]  /*14e0*/  LDCU.64 UR10, c[0x0][0xb28] ;  /* 0x00016500ff0a77ac */ /* 0x000ee20008000a00 */
[----:B------:R-:W-:Y:S02]  /*14f0*/  USEL UR6, UR47, UR6, !UP0 ;  /* 0x000000062f067287 */ /* 0x000fe4000c000000 */
[----:B------:R-:W-:Y:S02]  /*1500*/  UISETP.NE.AND UP0, UPT, UR18, 0x1, UPT ;  /* 0x000000011200788c */ /* 0x000fe4000bf05270 */
[----:B-1----:R-:W-:Y:S02]  /*1510*/  UIMAD.WIDE.U32 UR12, UR8, UR19, URZ ;  /* 0x00000013080c72a5 */ /* 0x002fe4000f8e00ff */
[----:B--2---:R-:W-:-:S05]  /*1520*/  USHF.R.U32.HI UR5, URZ, UR9, UR5 ;  /* 0x00000009ff057299 */ /* 0x004fca0008011605 */
[----:B------:R-:W-:Y:S01]  /*1530*/  UMOV UR12, UR13 ;  /* 0x0000000d000c7c82 */ /* 0x000fe20008000000 */
[----:B------:R-:W-:Y:S02]  /*1540*/  USEL UR5, UR56, UR5, !UP0 ;  /* 0x0000000538057287 */ /* 0x000fe4000c000000 */
[----:B------:R-:W-:Y:S02]  /*1550*/  @UP0 USHF.R.U32.HI UR8, URZ, UR9, UR12 ;  /* 0x00000009ff080299 */ /* 0x000fe4000801160c */
[----:B---3--:R-:W-:Y:S02]  /*1560*/  UIMAD.WIDE.U32 UR14, UR7, UR10, URZ ;  /* 0x0000000a070e72a5 */ /* 0x008fe4000f8e00ff */
[----:B------:R-:W-:-:S05]  /*1570*/  UIMAD.WIDE.U32 UR12, UR8, UR10, URZ ;  /* 0x0000000a080c72a5 */ /* 0x000fca000f8e00ff */
[----:B------:R-:W-:Y:S02]  /*1580*/  UMOV UR14, UR15 ;  /* 0x0000000f000e7c82 */ /* 0x000fe40008000000 */
[----:B------:R-:W-:Y:S01]  /*1590*/  UMOV UR12, UR13 ;  /* 0x0000000d000c7c82 */ /* 0x000fe20008000000 */
[----:B------:R-:W-:Y:S02]  /*15a0*/  @UP1 USHF.R.U32.HI UR7, URZ, UR11, UR14 ;  /* 0x0000000bff071299 */ /* 0x000fe4000801160e */
[----:B------:R-:W-:Y:S02]  /*15b0*/  @UP1 USHF.R.U32.HI UR8, URZ, UR11, UR12 ;  /* 0x0000000bff081299 */ /* 0x000fe4000801160c */
[----:B------:R-:W-:Y:S02]  /*15c0*/  UIMAD.WIDE.U32 UR12, UR5, UR10, URZ ;  /* 0x0000000a050c72a5 */ /* 0x000fe4000f8e00ff */
[----:B------:R-:W-:Y:S02]  /*15d0*/  UIMAD UR8, UR8, UR21, URZ ;  /* 0x00000015080872a4 */ /* 0x000fe4000f8e02ff */
[----:B------:R-:W-:-:S02]  /*15e0*/  UIMAD UR9, UR7, UR21, URZ ;  /* 0x00000015070972a4 */ /* 0x000fc4000f8e02ff */
[----:B------:R-:W-:-:S04]  /*15f0*/  UISETP.GE.AND UP0, UPT, UR5, UR8, UPT ;  /* 0x000000080500728c */ /* 0x000fc8000bf06270 */
[----:B------:R-:W-:Y:S02]  /*1600*/  UISETP.GE.OR UP0, UPT, UR6, UR9, UP0 ;  /* 0x000000090600728c */ /* 0x000fe40008706670 */
[----:B------:R-:W-:-:S03]  /*1610*/  UIMAD.WIDE.U32 UR8, UR6, UR10, URZ ;  /* 0x0000000a060872a5 */ /* 0x000fc6000f8e00ff */
[----:B------:R-:W-:Y:S02]  /*1620*/  UMOV UR10, UR13 ;  /* 0x0000000d000a7c82 */ /* 0x000fe40008000000 */
[----:B------:R-:W-:-:S04]  /*1630*/  USHF.R.U32.HI UR10, URZ, UR11, UR10 ;  /* 0x0000000bff0a7299 */ /* 0x000fc8000801160a */
[----:B------:R-:W-:Y:S02]  /*1640*/  USEL UR8, UR5, UR10, !UP1 ;  /* 0x0000000a05087287 */ /* 0x000fe4000c800000 */
[----:B------:R-:W-:Y:S02]  /*1650*/  @!UP0 USHF.R.U32.HI UR9, URZ, UR11, UR9 ;  /* 0x0000000bff098299 */ /* 0x000fe40008011609 */
[----:B------:R-:W-:Y:S02]  /*1660*/  UIADD3 UR10, UPT, UPT, -UR8, URZ, URZ ;  /* 0x000000ff080a7290 */ /* 0x000fe4000fffe1ff */
[----:B------:R-:W-:Y:S02]  /*1670*/  @!UP0 USEL UR9, UR6, UR9, !UP1 ;  /* 0x0000000906098287 */ /* 0x000fe4000c800000 */
[----:B------:R-:W-:Y:S02]  /*1680*/  UIMAD UR10, UR21, UR10, UR5 ;  /* 0x0000000a150a72a4 */ /* 0x000fe4000f8e0205 */
[----:B------:R-:W-:-:S02]  /*1690*/  UIADD3 UR11, UPT, UPT, -UR6, URZ, URZ ;  /* 0x000000ff060b7290 */ /* 0x000fc4000fffe1ff */
[----:B------:R-:W-:Y:S02]  /*16a0*/  @!UP0 UIMAD UR10, UR10, UR7, UR9 ;  /* 0x000000070a0a82a4 */ /* 0x000fe4000f8e0209 */
[----:B------:R-:W-:Y:S02]  /*16b0*/  @!UP0 UIADD3 UR8, UPT, UPT, UR8, -UR9, URZ ;  /* 0x8000000908088290 */ /* 0x000fe4000fffe0ff */
[----:B------:R-:W-:Y:S02]  /*16c0*/  UIADD3 UR7, UPT, UPT, -UR5, URZ, URZ ;  /* 0x000000ff05077290 */ /* 0x000fe4000fffe1ff */
[----:B------:R-:W-:Y:S02]  /*16d0*/  @!UP0 UIMAD UR5, UR8, UR21, UR6 ;  /* 0x00000015080582a4 */ /* 0x000fe4000f8e0206 */
[----:B------:R-:W-:Y:S02]  /*16e0*/  UIMAD UR56, UR18, UR7, UR56 ;  /* 0x00000007123872a4 */ /* 0x000fe4000f8e0238 */
[----:B------:R-:W-:Y:S01]  /*16f0*/  UIMAD UR47, UR22, UR11, UR47 ;  /* 0x0000000b162f72a4 */ /* 0x000fe2000f8e022f */
[----:B------:R-:W-:Y:S01]  /*1700*/  @!UP0 UMOV UR6, UR10 ;  /* 0x0000000a00068c82 */ /* 0x000fe20008000000 */
[----:B------:R-:W-:-:S02]  /*1710*/  UIMAD UR56, UR5, UR18, UR56 ;  /* 0x00000012053872a4 */ /* 0x000fc4000f8e0238 */
[----:B------:R-:W-:-:S12]  /*1720*/  UIMAD UR47, UR6, UR22, UR47 ;  /* 0x00000016062f72a4 */ /* 0x000fd8000f8e022f */
.L_x_19:
[----:B------:R-:W-:-:S09]  /*1730*/  UISETP.NE.AND UP0, UPT, UR23, 0x1, UPT ;  /* 0x000000011700788c */ /* 0x000fd2000bf05270 */
[----:B------:R-:W-:Y:S05]  /*1740*/  BRA.U UP0, `(.L_x_20) ;  /* 0x0000000100447547 */ /* 0x000fea000b800000 */
[----:B------:R-:W1:Y:S01]  /*1750*/  LDCU.128 UR8, c[0x0][0xb10] ;  /* 0x00016200ff0877ac */ /* 0x000e620008000c00 */
[----:B------:R-:W2:Y:S01]  /*1760*/  LDCU UR12, c[0x0][0xb0c] ;  /* 0x00016180ff0c77ac */ /* 0x000ea20008000800 */
[----:B-1----:R-:W-:Y:S02]  /*1770*/  UIMAD.WIDE.U32 UR6, UR47, UR8, URZ ;  /* 0x000000082f0672a5 */ /* 0x002fe4000f8e00ff */
[----:B--2---:R-:W-:-:S05]  /*1780*/  UISETP.NE.AND UP0, UPT, UR12, 0x1, UPT ;  /* 0x000000010c00788c */ /* 0x004fca000bf05270 */
[----:B------:R-:W-:Y:S02]  /*1790*/  UMOV UR6, UR7 ;  /* 0x0000000700067c82 */ /* 0x000fe40008000000 */
[----:B------:R-:W-:Y:S02]  /*17a0*/  USHF.R.U32.HI UR6, URZ, UR9, UR6 ;  /* 0x00000009ff067299 */ /* 0x000fe40008011606 */
[----:B------:R-:W1:Y:S01]  /*17b0*/  LDCU UR7, c[0x0][0xb20] ;  /* 0x00016400ff0777ac */ /* 0x000e620008000800 */
[----:B------:R-:W-:Y:S02]  /*17c0*/  UIMAD.WIDE.U32 UR8, UR56, UR11, URZ ;  /* 0x0000000b380872a5 */ /* 0x000fe4000f8e00ff */
[----:B------:R-:W-:Y:S02]  /*17d0*/  USEL UR6, UR47, UR6, !UP0 ;  /* 0x000000062f067287 */ /* 0x000fe4000c000000 */
[----:B------:R-:W-:-:S03]  /*17e0*/  UISETP.NE.AND UP0, UPT, UR10, 0x1, UPT ;  /* 0x000000010a00788c */ /* 0x000fc6000bf05270 */
[----:B------:R-:W-:Y:S02]  /*17f0*/  UMOV UR5, UR9 ;  /* 0x0000000900057c82 */ /* 0x000fe40008000000 */
[----:B-1----:R-:W-:-:S04]  /*1800*/  USHF.R.U32.HI UR5, URZ, UR7, UR5 ;  /* 0x00000007ff057299 */ /* 0x002fc80008011605 */
[----:B------:R-:W-:-:S04]  /*1810*/  USEL UR5, UR56, UR5, !UP0 ;  /* 0x0000000538057287 */ /* 0x000fc8000c000000 */
[----:B------:R-:W-:Y:S02]  /*1820*/  UIADD3 UR7, UPT, UPT, UR6, -UR5, URZ ;  /* 0x8000000506077290 */ /* 0x000fe4000fffe0ff */
[----:B------:R-:W-:Y:S02]  /*1830*/  UIADD3 UR5, UPT, UPT, -UR6, UR5, URZ ;  /* 0x0000000506057290 */ /* 0x000fe4000fffe1ff */
[----:B------:R-:W-:Y:S02]  /*1840*/  UIMAD UR56, UR7, UR10, UR56 ;  /* 0x0000000a073872a4 */ /* 0x000fe4000f8e0238 */
[----:B------:R-:W-:-:S12]  /*1850*/  UIMAD UR47, UR5, UR12, UR47 ;  /* 0x0000000c052f72a4 */ /* 0x000fd8000f8e022f */
.L_x_20:
[----:B------:R-:W-:Y:S02]  /*1860*/  UISETP.EQ.U32.AND UP0, UPT, UR24, 0x1, UPT ;  /* 0x000000011800788c */ /* 0x000fe4000bf02070 */
[----:B------:R-:W-:-:S07]  /*1870*/  UISETP.NE.AND UP1, UPT, UR20, 0x2, UPT ;  /* 0x000000021400788c */ /* 0x000fce000bf25270 */
[----:B------:R-:W-:Y:S05]  /*1880*/  BRA.U !UP0, `(.L_x_21) ;  /* 0x00000001080c7547 */ /* 0x000fea000b800000 */
[----:B------:R-:W-:Y:S01]  /*1890*/  UCGABAR_WAIT ;  /* 0x0000000000007dc7 */ /* 0x000fe20008000000 */
[----:B------:R-:W-:Y:S01]  /*18a0*/  CCTL.IVALL ;  /* 0x00000000ff00798f */ /* 0x000fe20002000000 */
[----:B------:R-:W-:Y:S05]  /*18b0*/  BRA `(.L_x_22) ;  /* 0x0000000000047947 */ /* 0x000fea0003800000 */
.L_x_21:
[----:B------:R-:W-:Y:S06]  /*18c0*/  BAR.SYNC.DEFER_BLOCKING 0x0 ;  /* 0x0000000000007b1d */ /* 0x000fec0000010000 */
.L_x_22:
[----:B------:R-:W-:Y:S05]  /*18d0*/  BRA.U UP1, `(.L_x_23) ;  /* 0x0000001d01947547 */ /* 0x000fea000b800000 */
[----:B------:R-:W1:Y:S01]  /*18e0*/  LDCU UR7, c[0x0][0x38c] ;  /* 0x00007180ff0777ac */ /* 0x000e620008000800 */
[----:B------:R-:W-:Y:S01]  /*18f0*/  PLOP3.LUT P1, PT, PT, PT, UP3, 0x80, 0x8 ;  /* 0x000000000008781c */ /* 0x000fe20003f2f038 */
[----:B------:R-:W-:Y:S01]  /*1900*/  IMAD.MOV.U32 R12, RZ, RZ, 0x1 ;  /* 0x00000001ff0c7424 */ /* 0x000fe200078e00ff */
[----:B------:R-:W-:Y:S01]  /*1910*/  ISETP.EQ.OR P2, PT, R0, RZ, P3 ;  /* 0x000000ff0000720c */ /* 0x000fe20001f42670 */
[----:B------:R-:W-:Y:S01]  /*1920*/  UISETP.NE.AND UP0, UPT, UR20, URZ, UPT ;  /* 0x000000ff1400728c */ /* 0x000fe2000bf05270 */
[----:B------:R-:W-:Y:S01]  /*1930*/  PLOP3.LUT P1, PT, P1, PT, PT, 0x8, 0x80 ;  /* 0x000000000080781c */ /* 0x000fe20000f2e170 */
[----:B------:R-:W-:Y:S01]  /*1940*/  USEL UR26, URZ, 0x1, UP4 ;  /* 0x00000001ff1a7887 */ /* 0x000fe2000a000000 */
[----:B------:R-:W-:Y:S01]  /*1950*/  CS2R R10, SRZ ;  /* 0x00000000000a7805 */ /* 0x000fe2000001ff00 */
[----:B------:R-:W-:Y:S01]  /*1960*/  UMOV UR15, 0x400 ;  /* 0x00000400000f7882 */ /* 0x000fe20000000000 */
[----:B------:R-:W-:Y:S01]  /*1970*/  IMAD.MOV.U32 R9, RZ, RZ, RZ ;  /* 0x000000ffff097224 */ /* 0x000fe200078e00ff */
[----:B------:R-:W-:Y:S01]  /*1980*/  USEL UR26, UR26, 0x2, UP0 ;  /* 0x000000021a1a7887 */ /* 0x000fe20008000000 */
[----:B------:R-:W-:Y:S01]  /*1990*/  IMAD.MOV.U32 R8, RZ, RZ, 0x1 ;  /* 0x00000001ff087424 */ /* 0x000fe200078e00ff */
[----:B------:R-:W-:Y:S01]  /*19a0*/  ULEA UR15, UR44, UR15, 0x18 ;  /* 0x0000000f2c0f7291 */ /* 0x000fe2000f8ec0ff */
[----:B------:R-:W2:Y:S01]  /*19b0*/  LDCU UR40, c[0x0][0x370] ;  /* 0x00006e00ff2877ac */ /* 0x000ea20008000800 */
[----:B-1----:R-:W-:Y:S01]  /*19c0*/  UIADD3 UR6, UPT, UPT, UR7, 0xf, URZ ;  /* 0x0000000f07067890 */ /* 0x002fe2000fffe0ff */
[----:B------:R-:W1:Y:S03]  /*19d0*/  LDCU.64 UR28, c[0x0][0x348] ;  /* 0x00006900ff1c77ac */ /* 0x000e660008000a00 */
[----:B------:R-:W-:-:S02]  /*19e0*/  USHF.R.S32.HI UR5, URZ, 0x1f, UR6 ;  /* 0x0000001fff057899 */ /* 0x000fc40008011406 */
[----:B------:R-:W-:Y:S02]  /*19f0*/  USHF.R.U32.HI UR46, URZ, 0x4, UR4 ;  /* 0x00000004ff2e7899 */ /* 0x000fe40008011604 */
[----:B------:R-:W-:Y:S02]  /*1a00*/  ULEA.HI UR5, UR5, UR6, URZ, 0x4 ;  /* 0x0000000605057291 */ /* 0x000fe4000f8f20ff */
[----:B------:R-:W-:Y:S02]  /*1a10*/  UIADD3 UR6, UPT, UPT, UR7, -0x1, URZ ;  /* 0xffffffff07067890 */ /* 0x000fe4000fffe0ff */
[----:B------:R-:W-:Y:S02]  /*1a20*/  USHF.R.S32.HI UR43, URZ, 0x4, UR5 ;  /* 0x00000004ff2b7899 */ /* 0x000fe40008011405 */
[----:B------:R-:W-:Y:S02]  /*1a30*/  UISETP.GE.U32.AND UP1, UPT, UR6, -0x1f, UPT ;  /* 0xffffffe10600788c */ /* 0x000fe4000bf26070 */
[----:B------:R-:W-:-:S02]  /*1a40*/  UISETP.LT.U32.AND UP0, UPT, UR43, 0x18, UPT ;  /* 0x000000182b00788c */ /* 0x000fc4000bf01070 */
[----:B------:R-:W-:Y:S02]  /*1a50*/  UIADD3 UR5, UPT, UPT, UR15, 0xb00, URZ ;  /* 0x00000b000f057890 */ /* 0x000fe4000fffe0ff */
[----:B------:R-:W-:Y:S02]  /*1a60*/  USEL UR41, UR43, 0x18, UP0 ;  /* 0x000000182b297887 */ /* 0x000fe40008000000 */
[----:B------:R-:W-:Y:S02]  /*1a70*/  @UP6 UIADD3 UR5, UPT, UPT, UR15, URZ, URZ ;  /* 0x000000ff0f056290 */ /* 0x000fe4000fffe0ff */
[----:B------:R-:W-:Y:S02]  /*1a80*/  UIADD3 UR21, UPT, UPT, UR41, -0x1, URZ ;  /* 0xffffffff29157890 */ /* 0x000fe4000fffe0ff */
[----:B------:R-:W-:Y:S02]  /*1a90*/  @UP1 UIADD3 UR21, UPT, UPT, UR41, URZ, URZ ;  /* 0x000000ff29151290 */ /* 0x000fe4000fffe0ff */
[----:B------:R-:W-:Y:S01]  /*1aa0*/  UIADD3 UR48, UPT, UPT, UR7, 0x1e, URZ ;  /* 0x0000001e07307890 */ /* 0x000fe2000fffe0ff */
[----:B------:R-:W3:Y:S01]  /*1ab0*/  LDCU UR39, c[0x0][0x374] ;  /* 0x00006e80ff2777ac */ /* 0x000ee20008000800 */
[----:B------:R-:W-:-:S02]  /*1ac0*/  UIADD3 UR5, UPT, UPT, UR5, 0x17400, URZ ;  /* 0x0001740005057890 */ /* 0x000fc4000fffe0ff */
[----:B------:R-:W-:Y:S02]  /*1ad0*/  UIADD3 UR45, UPT, UPT, UR43, -UR41, URZ ;  /* 0x800000292b2d7290 */ /* 0x000fe4000fffe0ff */
[----:B------:R-:W-:Y:S01]  /*1ae0*/  UIADD3 UR21, UPT, UPT, UR21, 0x1, URZ ;  /* 0x0000000115157890 */ /* 0x000fe2000fffe0ff */
[----:B-12---:R-:W-:-:S11]  /*1af0*/  UMOV UR13, URZ ;  /* 0x000000ff000d7c82 */ /* 0x006fd60008000000 */
.L_x_43:
[----:B------:R-:W-:-:S09]  /*1b00*/  UISETP.NE.AND UP0, UPT, UR44, URZ, UPT ;  /* 0x000000ff2c00728c */ /* 0x000fd2000bf05270 */
[----:B-1----:R-:W-:Y:S05]  /*1b10*/  BRA.U UP0, `(.L_x_24) ;  /* 0x0000000100287547 */ /* 0x002fea000b800000 */
[----:B------:R-:W-:Y:S02]  /*1b20*/  LEA R0, R9, UR15, 0x3 ;  /* 0x0000000f09007c11 */ /* 0x000fe4000f8e18ff */
[----:B------:R-:W-:-:S04]  /*1b30*/  SHF.L.U32 R3, R8, 0x1f, RZ ;  /* 0x0000001f08037819 */ /* 0x000fc800000006ff */
[----:B------:R-:W1:Y:S02]  /*1b40*/  SYNCS.PHASECHK.TRANS64.TRYWAIT P0, [R0+URZ+0x220], R3 ;  /* 0x00022003000075a7 */ /* 0x000e6400080011ff */
[----:B-1----:R-:W-:Y:S05]  /*1b50*/  @!P0 BRA `(.L_x_25) ;  /* 0x0000008000388947 */ /* 0x002fea0003800000 */
.L_x_140:
[----:B------:R2:W-:Y:S01]  /*1b60*/  SYNCS.ARRIVE.TRANS64.A1T0 RZ, [R0+URZ+0x210], RZ ;  /* 0x000210ff00ff79a7 */ /* 0x0005e200081000ff */
[----:B------:R-:W-:-:S05]  /*1b70*/  VIADD R9, R9, 0x1 ;  /* 0x0000000109097836 */ /* 0x000fca0000000000 */
[----:B------:R-:W-:-:S04]  /*1b80*/  ISETP.NE.AND P0, PT, R9, 0x2, PT ;  /* 0x000000020900780c */ /* 0x000fc80003f05270 */
[----:B-1----:R-:W-:Y:S02]  /*1b90*/  SEL R3, RZ, 0x1, P0 ;  /* 0x00000001ff037807 */ /* 0x002fe40000000000 */
[----:B------:R-:W-:Y:S02]  /*1ba0*/  SEL R9, R9, RZ, P0 ;  /* 0x000000ff09097207 */ /* 0x000fe40000000000 */
[----:B------:R-:W-:-:S07]  /*1bb0*/  LOP3.LUT R8, R8, R3, RZ, 0x3c, !PT ;  /* 0x0000000308087212 */ /* 0x000fce00078e3cff */
.L_x_24:
[----:B------:R-:W-:Y:S01]  /*1bc0*/  ULEA UR6, UR13, UR15, 0x3 ;  /* 0x0000000f0d067291 */ /* 0x000fe2000f8e18ff */
[----:B--2---:R-:W-:Y:S01]  /*1bd0*/  SHF.L.U32 R0, R12, 0x1f, RZ ;  /* 0x0000001f0c007819 */ /* 0x004fe200000006ff */
[----:B------:R-:W-:Y:S02]  /*1be0*/  UISETP.GE.U32.AND UP0, UPT, UR48, 0x1f, UPT ;  /* 0x0000001f3000788c */ /* 0x000fe4000bf06070 */
[----:B------:R-:W-:Y:S02]  /*1bf0*/  USHF.L.U32 UR35, UR47, 0x6, URZ ;  /* 0x000000062f237899 */ /* 0x000fe400080006ff */
[----:B------:R-:W-:Y:S01]  /*1c00*/  UIMAD UR19, UR56, 0xb0, UR46 ;  /* 0x000000b0381378a4 */ /* 0x000fe2000f8e022e */
[----:B------:R-:W-:Y:S02]  /*1c10*/  UMOV UR14, URZ ;  /* 0x000000ff000e7c82 */ /* 0x000fe40008000000 */
[----:B------:R1:W2:Y:S02]  /*1c20*/  SYNCS.PHASECHK.TRANS64.TRYWAIT P0, [UR6+0xc0], R0 ;  /* 0x0000c000ff0075a7 */ /* 0x0002a40008001106 */
[----:B------:R-:W-:Y:S07]  /*1c30*/  BRA.U !UP0, `(.L_x_26) ;  /* 0x0000000108c07547 */ /* 0x000fee000b800000 */
[----:B------:R-:W-:Y:S01]  /*1c40*/  UMOV UR8, URZ ;  /* 0x000000ff00087c82 */ /* 0x000fe20008000000 */
[----:B------:R-:W-:-:S05]  /*1c50*/  UMOV UR7, UR13 ;  /* 0x0000000d00077c82 */ /* 0x000fca0008000000 */
.L_x_32:
[----:B--2---:R-:W-:Y:S01]  /*1c60*/  @!P3 MOV R2, 0x1e00 ;  /* 0x00001e000002b802 */ /* 0x004fe20000000f00 */
[----:B----4-:R-:W-:Y:S01]  /*1c70*/  ULEA UR33, UR7, UR15, 0x3 ;  /* 0x0000000f07217291 */ /* 0x010fe2000f8e18ff */
[----:B-12---:R-:W-:Y:S11]  /*1c80*/  @P0 BRA `(.L_x_27) ;  /* 0x00000000000c0947 */ /* 0x006ff60003800000 */
[----:B------:R-:W-:Y:S04]  /*1c90*/  SHF.L.U32 R3, R12, 0x1f, RZ ;  /* 0x0000001f0c037819 */ /* 0x000fe800000006ff */
[----:B------:R-:W2:Y:S02]  /*1ca0*/  SYNCS.PHASECHK.TRANS64.TRYWAIT P0, [UR33+0xc0], R3 ;  /* 0x0000c003ff0075a7 */ /* 0x000ea40008001121 */
[----:B--2---:R-:W-:Y:S05]  /*1cb0*/  @!P0 BRA `(.L_x_28) ;  /* 0x0000007c00f48947 */ /* 0x004fea0003800000 */
.L_x_27:
[----:B------:R2:W-:Y:S01]  /*1cc0*/  @!P3 SYNCS.ARRIVE.TRANS64 RZ, [UR33], R2 ;  /* 0x00000002ffffb9a7 */ /* 0x0005e20008000021 */
[----:B------:R-:W-:Y:S04]  /*1cd0*/  ULOP3.LUT UR6, UR26, 0x2, URZ, 0xfc, !UPT ;  /* 0x000000021a067892 */ /* 0x000fe8000f8efcff */
[----:B------:R-:W-:Y:S09]  /*1ce0*/  UISETP.NE.AND UP0, UPT, UR6, 0x2, UPT ;  /* 0x000000020600788c */ /* 0x000ff2000bf05270 */
[----:B------:R-:W-:Y:S05]  /*1cf0*/  BRA.U UP0, `(.L_x_29) ;  /* 0x0000000100047547 */ /* 0x000fea000b800000 */
[----:B---3--:R-:W-:Y:S05]  /*1d00*/  BPT.TRAP 0x1 ;  /* 0x000000040000795c */ /* 0x008fea0000300000 */
.L_x_29:
[----:B------:R-:W-:Y:S04]  /*1d10*/  BSSY.RECONVERGENT B0, `(.L_x_30) ;  /* 0x0000003000007945 */ /* 0x000fe80003800200 */
[----:B------:R-:W-:Y:S05]  /*1d20*/  @P2 BRA `(.L_x_31) ;  /* 0x0000000000042947 */ /* 0x000fea0003800000 */
[----:B---3--:R-:W-:Y:S05]  /*1d30*/  BPT.TRAP 0x1 ;  /* 0x000000040000795c */ /* 0x008fea0000300000 */
.L_x_31:
[----:B---3--:R-:W-:Y:S05]  /*1d40*/  BSYNC.RECONVERGENT B0 ;  /* 0x0000000000007941 */ /* 0x008fea0003800200 */
.L_x_30:
[----:B------:R-:W-:Y:S02]  /*1d50*/  UIADD3 UR6, UPT, UPT, UR7, 0x1, URZ ;  /* 0x0000000107067890 */ /* 0x000fe4000fffe0ff */
[----:B------:R-:W-:Y:S02]  /*1d60*/  UIADD3 UR22, UP1, UPT, UR28, 0x80, URZ ;  /* 0x000000801c167890 */ /* 0x000fe4000ff3e0ff */
[----:B------:R-:W-:Y:S02]  /*1d70*/  UISETP.NE.AND UP0, UPT, UR6, 0x18, UPT ;  /* 0x000000180600788c */ /* 0x000fe4000bf05270 */
[----:B------:R-:W-:Y:S02]  /*1d80*/  ULEA UR32, UR7, UR15, 0xb ;  /* 0x0000000f07207291 */ /* 0x000fe4000f8e58ff */
[----:B------:R-:W-:Y:S02]  /*1d90*/  USEL UR9, URZ, 0x1, UP0 ;  /* 0x00000001ff097887 */ /* 0x000fe40008000000 */
[----:B------:R-:W-:Y:S02]  /*1da0*/  USEL UR13, UR6, URZ, UP0 ;  /* 0x000000ff060d7287 */ /* 0x000fe40008000000 */
[----:B------:R-:W-:Y:S02]  /*1db0*/  USHF.L.U32 UR34, UR8, 0x4, URZ ;  /* 0x0000000408227899 */ /* 0x000fe400080006ff */
[----:B------:R-:W-:Y:S01]  /*1dc0*/  ULEA UR6, UR13, UR15, 0x3 ;  /* 0x0000000f0d067291 */ /* 0x000fe2000f8e18ff */
[----:B------:R-:W-:Y:S01]  /*1dd0*/  LOP3.LUT R12, R12, UR9, RZ, 0x3c, !PT ;  /* 0x000000090c0c7c12 */ /* 0x000fe2000f8e3cff */
[----:B------:R-:W-:Y:S02]  /*1de0*/  UIADD3.X UR23, UPT, UPT, URZ, UR29, URZ, UP1, !UPT ;  /* 0x0000001dff177290 */ /* 0x000fe40008ffe4ff */
[----:B------:R-:W-:Y:S01]  /*1df0*/  UIADD3 UR32, UPT, UPT, UR32, 0xb400, URZ ;  /* 0x0000b40020207890 */ /* 0x000fe2000fffe0ff */
[----:B-1----:R-:W-:Y:S01]  /*1e00*/  SHF.L.U32 R0, R12, 0x1f, RZ ;  /* 0x0000001f0c007819 */ /* 0x002fe200000006ff */
[----:B------:R-:W-:Y:S02]  /*1e10*/  UIADD3 UR10, UP0, UPT, UR28, 0x180, URZ ;  /* 0x000001801c0a7890 */ /* 0x000fe4000ff1e0ff */
[----:B------:R-:W-:Y:S01]  /*1e20*/  UIADD3 UR8, UPT, UPT, UR8, 0x1, URZ ;  /* 0x0000000108087890 */ /* 0x000fe2000fffe0ff */
[----:B------:R4:W1:Y:S01]  /*1e30*/  SYNCS.PHASECHK.TRANS64.TRYWAIT P0, [UR6+0xc0], R0 ;  /* 0x0000c000ff0075a7 */ /* 0x0008620008001106 */
[----:B------:R-:W-:Y:S02]  /*1e40*/  UIMAD UR6, UR7, 0xb00, UR4 ;  /* 0x00000b00070678a4 */ /* 0x000fe4000f8e0204 */
[----:B------:R-:W-:Y:S02]  /*1e50*/  UIADD3.X UR11, UPT, UPT, URZ, UR29, URZ, UP0, !UPT ;  /* 0x0000001dff0b7290 */ /* 0x000fe400087fe4ff */
[----:B------:R-:W-:Y:S01]  /*1e60*/  ULEA UR6, UR6, UR15, 0x1 ;  /* 0x0000000f06067291 */ /* 0x000fe2000f8e08ff */
[----:B------:R-:W-:Y:S01]  /*1e70*/  UMOV UR24, 0x0 ;  /* 0x0000000000187882 */ /* 0x000fe20000000000 */
[----:B------:R-:W-:Y:S02]  /*1e80*/  UMOV UR25, 0x10000000 ;  /* 0x1000000000197882 */ /* 0x000fe40000000000 */
[----:B------:R-:W-:Y:S01]  /*1e90*/  UIADD3 UR16, UPT, UPT, UR6, 0x17400, URZ ;  /* 0x0001740006107890 */ /* 0x000fe2000fffe0ff */
[----:B------:R4:W-:Y:S01]  /*1ea0*/  UTMALDG.3D [UR32], [UR22], desc[UR24] ;  /* 0x00001820160075b4 */ /* 0x0009e20008011000 */
[----:B------:R-:W-:Y:S01]  /*1eb0*/  UISETP.NE.AND UP0, UPT, UR8, UR21, UPT ;  /* 0x000000150800728c */ /* 0x000fe2000bf05270 */
[----:B------:R-:W-:Y:S01]  /*1ec0*/  UMOV UR6, 0x30000 ;  /* 0x0003000000067882 */ /* 0x000fe20000000000 */
[----:B------:R-:W-:Y:S01]  /*1ed0*/  UMOV UR20, UR36 ;  /* 0x0000002400147c82 */ /* 0x000fe20008000000 */
[----:B------:R-:W-:Y:S01]  /*1ee0*/  UMOV UR17, UR33 ;  /* 0x0000002100117c82 */ /* 0x000fe20008000000 */
[----:B------:R-:W-:Y:S01]  /*1ef0*/  UMOV UR18, UR34 ;  /* 0x0000002200127c82 */ /* 0x000fe20008000000 */
[----:B------:R-:W-:Y:S02]  /*1f00*/  UMOV UR14, UR21 ;  /* 0x00000015000e7c82 */ /* 0x000fe40008000000 */
[----:B------:R4:W-:Y:S01]  /*1f10*/  UTMALDG.3D.MULTICAST [UR16], [UR10], UR6, desc[UR24] ;  /* 0x000018100a0073b4 */ /* 0x0009e20008011806 */
[----:B------:R-:W-:Y:S01]  /*1f20*/  UMOV UR7, UR13 ;  /* 0x0000000d00077c82 */ /* 0x000fe20008000000 */
[----:B------:R-:W-:Y:S05]  /*1f30*/  BRA.U UP0, `(.L_x_32) ;  /* 0xfffffffd00487547 */ /* 0x000fea000b83ffff */
.L_x_26:
[----:B----4-:R-:W-:Y:S01]  /*1f40*/  ULEA UR6, UR13, UR15, 0x3 ;  /* 0x0000000f0d067291 */ /* 0x010fe2000f8e18ff */
[----:B-1----:R-:W-:Y:S01]  /*1f50*/  SHF.L.U32 R0, R12, 0x1f, RZ ;  /* 0x0000001f0c007819 */ /* 0x002fe200000006ff */
[----:B------:R-:W-:Y:S01]  /*1f60*/  @!P1 SYNCS.ARRIVE.TRANS64.A1T0 RZ, [UR15+0x1a8], RZ ;  /* 0x0001a8ffffff99a7 */ /* 0x000fe2000810000f */
[----:B------:R-:W-:-:S06]  /*1f70*/  UISETP.GT.AND UP0, UPT, UR43, UR41, UPT ;  /* 0x000000292b00728c */ /* 0x000fcc000bf04270 */
[----:B--2---:R1:W2:Y:S03]  /*1f80*/  SYNCS.PHASECHK.TRANS64.TRYWAIT P0, [UR6+0xc0], R0 ;  /* 0x0000c000ff0075a7 */ /* 0x0042a60008001106 */
[----:B------:R-:W-:Y:S05]  /*1f90*/  BRA.U !UP0, `(.L_x_33) ;  /* 0x0000000108bc7547 */ /* 0x000fea000b800000 */
[----:B------:R-:W-:Y:S01]  /*1fa0*/  UIADD3 UR27, UPT, UPT, UR45, UR14, URZ ;  /* 0x0000000e2d1b7290 */ /* 0x000fe2000fffe0ff */
[----:B------:R-:W-:-:S11]  /*1fb0*/  UMOV UR6, UR13 ;  /* 0x0000000d00067c82 */ /* 0x000fd60008000000 */
.L_x_39:
[----:B--2---:R-:W-:Y:S01]  /*1fc0*/  @!P3 MOV R2, 0x1e00 ;  /* 0x00001e000002b802 */ /* 0x004fe20000000f00 */
[----:B----4-:R-:W-:Y:S01]  /*1fd0*/  ULEA UR9, UR6, UR15, 0x3 ;  /* 0x0000000f06097291 */ /* 0x010fe2000f8e18ff */
[----:B-12---:R-:W-:Y:S11]  /*1fe0*/  @P0 BRA `(.L_x_34) ;  /* 0x00000000000c0947 */ /* 0x006ff60003800000 */
[----:B------:R-:W-:Y:S04]  /*1ff0*/  SHF.L.U32 R3, R12, 0x1f, RZ ;  /* 0x0000001f0c037819 */ /* 0x000fe800000006ff */
[----:B------:R-:W2:Y:S02]  /*2000*/  SYNCS.PHASECHK.TRANS64.TRYWAIT P0, [UR9+0xc0], R3 ;  /* 0x0000c003ff0075a7 */ /* 0x000ea40008001109 */
[----:B--2---:R-:W-:Y:S05]  /*2010*/  @!P0 BRA `(.L_x_35) ;  /* 0x0000007c00348947 */ /* 0x004fea0003800000 */
.L_x_34:
[----:B------:R2:W-:Y:S01]  /*2020*/  @!P3 SYNCS.ARRIVE.TRANS64 RZ, [UR9], R2 ;  /* 0x00000002ffffb9a7 */ /* 0x0005e20008000009 */
[----:B------:R-:W-:Y:S04]  /*2030*/  ULOP3.LUT UR7, UR26, 0x2, URZ, 0xfc, !UPT ;  /* 0x000000021a077892 */ /* 0x000fe8000f8efcff */
[----:B------:R-:W-:Y:S09]  /*2040*/  UISETP.NE.AND UP0, UPT, UR7, 0x2, UPT ;  /* 0x000000020700788c */ /* 0x000ff2000bf05270 */
[----:B------:R-:W-:Y:S05]  /*2050*/  BRA.U UP0, `(.L_x_36) ;  /* 0x0000000100047547 */ /* 0x000fea000b800000 */
[----:B---3--:R-:W-:Y:S05]  /*2060*/  BPT.TRAP 0x1 ;  /* 0x000000040000795c */ /* 0x008fea0000300000 */
.L_x_36:
[----:B------:R-:W-:Y:S04]  /*2070*/  BSSY.RECONVERGENT B0, `(.L_x_37) ;  /* 0x0000003000007945 */ /* 0x000fe80003800200 */
[----:B------:R-:W-:Y:S05]  /*2080*/  @P2 BRA `(.L_x_38) ;  /* 0x0000000000042947 */ /* 0x000fea0003800000 */
[----:B---3--:R-:W-:Y:S05]  /*2090*/  BPT.TRAP 0x1 ;  /* 0x000000040000795c */ /* 0x008fea0000300000 */
.L_x_38:
[----:B---3--:R-:W-:Y:S05]  /*20a0*/  BSYNC.RECONVERGENT B0 ;  /* 0x0000000000007941 */ /* 0x008fea0003800200 */
.L_x_37:
[----:B------:R-:W-:Y:S02]  /*20b0*/  UIADD3 UR7, UPT, UPT, UR6, 0x1, URZ ;  /* 0x0000000106077890 */ /* 0x000fe4000fffe0ff */
[----:B------:R-:W-:Y:S02]  /*20c0*/  UIADD3 UR22, UP1, UPT, UR28, 0x80, URZ ;  /* 0x000000801c167890 */ /* 0x000fe4000ff3e0ff */
[----:B------:R-:W-:Y:S02]  /*20d0*/  UISETP.NE.AND UP0, UPT, UR7, 0x18, UPT ;  /* 0x000000180700788c */ /* 0x000fe4000bf05270 */
[----:B------:R-:W-:Y:S02]  /*20e0*/  USHF.L.U32 UR10, UR14, 0x4, URZ ;  /* 0x000000040e0a7899 */ /* 0x000fe400080006ff */
[----:B------:R-:W-:Y:S02]  /*20f0*/  USEL UR8, URZ, 0x1, UP0 ;  /* 0x00000001ff087887 */ /* 0x000fe40008000000 */
[----:B------:R-:W-:Y:S02]  /*2100*/  USEL UR13, UR7, URZ, UP0 ;  /* 0x000000ff070d7287 */ /* 0x000fe40008000000 */
[----:B------:R-:W-:Y:S02]  /*2110*/  UIADD3.X UR23, UPT, UPT, URZ, UR29, URZ, UP1, !UPT ;  /* 0x0000001dff177290 */ /* 0x000fe40008ffe4ff */
[----:B------:R-:W-:Y:S01]  /*2120*/  ULEA UR7, UR13, UR15, 0x3 ;  /* 0x0000000f0d077291 */ /* 0x000fe2000f8e18ff */
[----:B------:R-:W-:Y:S01]  /*2130*/  LOP3.LUT R12, R12, UR8, RZ, 0x3c, !PT ;  /* 0x000000080c0c7c12 */ /* 0x000fe2000f8e3cff */
[----:B------:R-:W-:Y:S02]  /*2140*/  ULEA UR8, UR6, UR15, 0xb ;  /* 0x0000000f06087291 */ /* 0x000fe4000f8e58ff */
[----:B------:R-:W-:Y:S01]  /*2150*/  UIADD3 UR24, UP0, UPT, UR28, 0x180, URZ ;  /* 0x000001801c187890 */ /* 0x000fe2000ff1e0ff */
[----:B-1----:R-:W-:Y:S01]  /*2160*/  SHF.L.U32 R0, R12, 0x1f, RZ ;  /* 0x0000001f0c007819 */ /* 0x002fe200000006ff */
[----:B------:R-:W-:Y:S02]  /*2170*/  UIADD3 UR8, UPT, UPT, UR8, 0xb400, URZ ;  /* 0x0000b40008087890 */ /* 0x000fe4000fffe0ff */
[----:B------:R-:W-:Y:S01]  /*2180*/  UIMAD UR16, UR6, 0x1600, UR5 ;  /* 0x00001600061078a4 */ /* 0x000fe2000f8e0205 */
[----:B------:R4:W1:Y:S01]  /*2190*/  SYNCS.PHASECHK.TRANS64.TRYWAIT P0, [UR7+0xc0], R0 ;  /* 0x0000c000ff0075a7 */ /* 0x0008620008001107 */
[----:B------:R-:W-:Y:S01]  /*21a0*/  UMOV UR30, 0x0 ;  /* 0x00000000001e7882 */ /* 0x000fe20000000000 */
[----:B------:R-:W-:Y:S01]  /*21b0*/  UMOV UR31, 0x10000000 ;  /* 0x10000000001f7882 */ /* 0x000fe20000000000 */
[----:B------:R-:W-:Y:S01]  /*21c0*/  UMOV UR11, UR35 ;  /* 0x00000023000b7c82 */ /* 0x000fe20008000000 */
[----:B------:R-:W-:Y:S01]  /*21d0*/  UMOV UR12, UR36 ;  /* 0x00000024000c7c82 */ /* 0x000fe20008000000 */
[----:B------:R-:W-:Y:S01]  /*21e0*/  UIADD3.X UR25, UPT, UPT, URZ, UR29, URZ, UP0, !UPT ;  /* 0x0000001dff197290 */ /* 0x000fe200087fe4ff */
[----:B------:R4:W-:Y:S01]  /*21f0*/  UTMALDG.3D [UR8], [UR22], desc[UR30] ;  /* 0x00001e08160075b4 */ /* 0x0009e20008011000 */
[----:B------:R-:W-:Y:S01]  /*2200*/  UIADD3 UR14, UPT, UPT, UR14, 0x1, URZ ;  /* 0x000000010e0e7890 */ /* 0x000fe2000fffe0ff */
[----:B------:R-:W-:Y:S01]  /*2210*/  UMOV UR7, 0x30000 ;  /* 0x0003000000077882 */ /* 0x000fe20000000000 */
[----:B------:R-:W-:Y:S01]  /*2220*/  UMOV UR20, UR36 ;  /* 0x0000002400147c82 */ /* 0x000fe20008000000 */
[----:B------:R-:W-:Y:S01]  /*2230*/  UMOV UR17, UR9 ;  /* 0x0000000900117c82 */ /* 0x000fe20008000000 */
[----:B------:R-:W-:Y:S01]  /*2240*/  UMOV UR18, UR10 ;  /* 0x0000000a00127c82 */ /* 0x000fe20008000000 */
[----:B------:R-:W-:Y:S02]  /*2250*/  UISETP.NE.AND UP0, UPT, UR14, UR27, UPT ;  /* 0x0000001b0e00728c */ /* 0x000fe4000bf05270 */
[----:B------:R4:W-:Y:S01]  /*2260*/  UTMALDG.3D.MULTICAST [UR16], [UR24], UR7, desc[UR30] ;  /* 0x00001e10180073b4 */ /* 0x0009e20008011807 */
[----:B------:R-:W-:Y:S06]  /*2270*/  UMOV UR6, UR13 ;  /* 0x0000000d00067c82 */ /* 0x000fec0008000000 */
[----:B------:R-:W-:Y:S05]  /*2280*/  BRA.U UP0, `(.L_x_39) ;  /* 0xfffffffd004c7547 */ /* 0x000fea000b83ffff */
.L_x_33:
[C---:B------:R-:W-:Y:S01]  /*2290*/  LEA R3, R11.reuse, UR15, 0x3 ;  /* 0x0000000f0b037c11 */ /* 0x040fe2000f8e18ff */
[----:B------:R-:W-:Y:S01]  /*22a0*/  NOP ;  /* 0x0000000000007918 */ /* 0x000fe20000000000 */
[----:B-1--4-:R-:W-:Y:S02]  /*22b0*/  SHF.L.U32 R0, R10, 0x1f, RZ ;  /* 0x0000001f0a007819 */ /* 0x012fe400000006ff */
[----:B------:R-:W-:Y:S02]  /*22c0*/  LEA R5, R11, UR15, 0x4 ;  /* 0x0000000f0b057c11 */ /* 0x000fe4000f8e20ff */
[----:B--2---:R-:W1:Y:S02]  /*22d0*/  SYNCS.PHASECHK.TRANS64.TRYWAIT P0, [R3+URZ+0x1b0], R0 ;  /* 0x0001b000030075a7 */ /* 0x004e6400080011ff */
[----:B-1----:R-:W-:Y:S05]  /*22e0*/  @!P0 BRA `(.L_x_40) ;  /* 0x0000007800988947 */ /* 0x002fea0003800000 */
.L_x_143:
[----:B------:R-:W2:Y:S01]  /*22f0*/  LDS.128 R4, [R5+0x240] ;  /* 0x0002400005047984 */ /* 0x000ea20000000c00 */
[----:B------:R-:W-:Y:S01]  /*2300*/  UISETP.GE.AND UP0, UPT, UR42, 0x1, UPT ;  /* 0x000000012a00788c */ /* 0x000fe2000bf06270 */
[----:B------:R-:W-:Y:S01]  /*2310*/  @!PT LDS RZ, [RZ] ;  /* 0x00000000fffff984 */ /* 0x000fe20000000800 */
[----:B------:R-:W-:Y:S01]  /*2320*/  @!PT LDS RZ, [RZ] ;  /* 0x00000000fffff984 */ /* 0x000fe20000000800 */
[----:B------:R-:W-:Y:S01]  /*2330*/  @!PT LDS RZ, [RZ] ;  /* 0x00000000fffff984 */ /* 0x000fe20000000800 */
[----:B------:R-:W-:Y:S01]  /*2340*/  @!PT LDS RZ, [RZ] ;  /* 0x00000000fffff984 */ /* 0x000fe20000000800 */
[----:B------:R4:W-:Y:S06]  /*2350*/  MEMBAR.ALL.CTA ;  /* 0x0000000000007992 */ /* 0x0009ec0000008000 */
[----:B----4-:R-:W4:Y:S01]  /*2360*/  FENCE.VIEW.ASYNC.S ;  /* 0x00000000000073c6 */ /* 0x010f220000000000 */
[----:B--2---:R-:W-:-:S13]  /*2370*/  LOP3.LUT P0, RZ, R6, 0x1, RZ, 0xc0, !PT ;  /* 0x0000000106ff7812 */ /* 0x004fda000780c0ff */
[----:B----4-:R-:W-:Y:S01]  /*2380*/  VOTEU.ANY UP1, P0 ;  /* 0x0000000000ff7886 */ /* 0x010fe20000020100 */
[----:B------:R-:W-:-:S13]  /*2390*/  PLOP3.LUT P0, PT, PT, PT, UP1, 0x80, 0x8 ;  /* 0x000000000008781c */ /* 0x000fda0003f0f018 */
[----:B-1----:R-:W-:Y:S02]  /*23a0*/  @P0 LOP3.LUT R0, R5, 0xffff, RZ, 0xc0, !PT ;  /* 0x0000ffff05000812 */ /* 0x002fe400078ec0ff */
[----:B------:R-:W-:Y:S02]  /*23b0*/  @P0 MOV R2, R4 ;  /* 0x0000000400020202 */ /* 0x000fe40000000f00 */
[----:B------:R-:W-:Y:S01]  /*23c0*/  @P0 R2UR UR7, R0 ;  /* 0x00000000000702ca */ /* 0x000fe200000e0000 */
[----:B------:R-:W-:Y:S01]  /*23d0*/  VIADD R0, R3, 0x1c0 ;  /* 0x000001c003007836 */ /* 0x000fe20000000000 */
[----:B------:R-:W-:Y:S02]  /*23e0*/  @P0 SHF.R.U32.HI R4, RZ, 0x10, R5 ;  /* 0x00000010ff040819 */ /* 0x000fe40000011605 */
[----:B------:R-:W-:Y:S02]  /*23f0*/  @P0 R2UR UR8, R2 ;  /* 0x00000000020802ca */ /* 0x000fe400000e0000 */
[----:B------:R-:W-:-:S02]  /*2400*/  PRMT R0, RZ, 0x654, R0 ;  /* 0x00000654ff007816 */ /* 0x000fc40000000000 */
[----:B------:R-:W-:Y:S02]  /*2410*/  @P0 R2UR UR6, R4 ;  /* 0x00000000040602ca */ /* 0x000fe400000e0000 */
[----:B------:R1:W-:Y:S03]  /*2420*/  SYNCS.ARRIVE.TRANS64.RED.A1T0 RZ, [R0+URZ], RZ ;  /* 0x000000ff00ff79a7 */ /* 0x0003e600081004ff */
[----:B------:R-:W-:-:S04]  /*2430*/  @UP1 UMOV UR37, UR7 ;  /* 0x0000000700251c82 */ /* 0x000fc80008000000 */
[----:B------:R-:W-:-:S04]  /*2440*/  @UP1 UMOV UR38, UR8 ;  /* 0x0000000800261c82 */ /* 0x000fc80008000000 */
[----:B------:R-:W-:Y:S01]  /*2450*/  @UP1 UMOV UR36, UR6 ;  /* 0x0000000600241c82 */ /* 0x000fe20008000000 */
[----:B------:R-:W-:Y:S05]  /*2460*/  BRA.U !UP0, `(.L_x_41) ;  /* 0x0000000108d47547 */ /* 0x000fea000b800000 */
[----:B------:R-:W3:Y:S01]  /*2470*/  LDCU.128 UR16, c[0x0][0xb10] ;  /* 0x00016200ff1077ac */ /* 0x000ee20008000c00 */
[----:B------:R-:W2:Y:S01]  /*2480*/  LDCU UR12, c[0x0][0xb20] ;  /* 0x00016400ff0c77ac */ /* 0x000ea20008000800 */
[----:B------:R-:W4:Y:S01]  /*2490*/  LDCU UR20, c[0x0][0xb0c] ;  /* 0x00016180ff1477ac */ /* 0x000f220008000800 */
[----:B------:R-:W1:Y:S01]  /*24a0*/  LDCU.64 UR10, c[0x0][0xb28] ;  /* 0x00016500ff0a77ac */ /* 0x000e620008000a00 */
[----:B------:R-:W-:Y:S02]  /*24b0*/  UISETP.NE.AND UP3, UPT, UR42, 0x1, UPT ;  /* 0x000000012a00788c */ /* 0x000fe4000bf65270 */
[----:B---3--:R-:W-:Y:S02]  /*24c0*/  UIMAD.WIDE.U32 UR8, UR39, UR19, URZ ;  /* 0x00000013270872a5 */ /* 0x008fe4000f8e00ff */
[----:B------:R-:W-:Y:S02]  /*24d0*/  UIMAD.WIDE.U32 UR6, UR40, UR16, URZ ;  /* 0x00000010280672a5 */ /* 0x000fe4000f8e00ff */
[----:B------:R-:W-:-:S02]  /*24e0*/  UISETP.NE.AND UP0, UPT, UR18, 0x1, UPT ;  /* 0x000000011200788c */ /* 0x000fc4000bf05270 */
[----:B------:R-:W-:Y:S01]  /*24f0*/  UIMAD.WIDE.U32 UR30, UR37, UR19, URZ ;  /* 0x00000013251e72a5 */ /* 0x000fe2000f8e00ff */
[----:B------:R-:W-:Y:S02]  /*2500*/  UMOV UR8, UR9 ;  /* 0x0000000900087c82 */ /* 0x000fe40008000000 */
[----:B------:R-:W-:Y:S01]  /*2510*/  UMOV UR6, UR7 ;  /* 0x0000000700067c82 */ /* 0x000fe20008000000 */
[----:B--2---:R-:W-:Y:S02]  /*2520*/  USHF.R.U32.HI UR8, URZ, UR12, UR8 ;  /* 0x0000000cff087299 */ /* 0x004fe40008011608 */
[----:B----4-:R-:W-:Y:S02]  /*2530*/  UISETP.NE.AND UP2, UPT, UR20, 0x1, UPT ;  /* 0x000000011400788c */ /* 0x010fe4000bf45270 */
[----:B------:R-:W-:Y:S02]  /*2540*/  USHF.R.U32.HI UR6, URZ, UR17, UR6 ;  /* 0x00000011ff067299 */ /* 0x000fe40008011606 */
[----:B------:R-:W-:-:S02]  /*2550*/  USEL UR7, UR39, UR8, !UP0 ;  /* 0x0000000827077287 */ /* 0x000fc4000c000000 */
[----:B------:R-:W-:Y:S02]  /*2560*/  USEL UR8, UR40, UR6, !UP2 ;  /* 0x0000000628087287 */ /* 0x000fe4000d000000 */
[----:B-1----:R-:W-:Y:S01]  /*2570*/  UIMAD.WIDE.U32 UR22, UR7, UR10, URZ ;  /* 0x0000000a071672a5 */ /* 0x002fe2000f8e00ff */
[----:B------:R-:W-:Y:S01]  /*2580*/  UMOV UR6, UR31 ;  /* 0x0000001f00067c82 */ /* 0x000fe20008000000 */
[----:B------:R-:W-:Y:S02]  /*2590*/  UIMAD.WIDE.U32 UR24, UR38, UR16, URZ ;  /* 0x00000010261872a5 */ /* 0x000fe4000f8e00ff */
[----:B------:R-:W-:-:S03]  /*25a0*/  UIMAD.WIDE.U32 UR30, UR8, UR10, URZ ;  /* 0x0000000a081e72a5 */ /* 0x000fc6000f8e00ff */
[----:B------:R-:W-:Y:S01]  /*25b0*/  UMOV UR22, UR23 ;  /* 0x0000001700167c82 */ /* 0x000fe20008000000 */
[----:B------:R-:W-:Y:S02]  /*25c0*/  USHF.R.U32.HI UR6, URZ, UR12, UR6 ;  /* 0x0000000cff067299 */ /* 0x000fe40008011606 */
[----:B------:R-:W-:Y:S01]  /*25d0*/  @UP3 USHF.R.U32.HI UR7, URZ, UR11, UR22 ;  /* 0x0000000bff073299 */ /* 0x000fe20008011616 */
[----:B------:R-:W-:Y:S01]  /*25e0*/  UMOV UR24, UR25 ;  /* 0x0000001900187c82 */ /* 0x000fe20008000000 */
[----:B------:R-:W-:Y:S01]  /*25f0*/  UMOV UR30, UR31 ;  /* 0x0000001f001e7c82 */ /* 0x000fe20008000000 */
[----:B------:R-:W-:Y:S02]  /*2600*/  USHF.R.U32.HI UR17, URZ, UR17, UR24 ;  /* 0x00000011ff117299 */ /* 0x000fe40008011618 */
[----:B------:R-:W-:Y:S02]  /*2610*/  USEL UR6, UR37, UR6, !UP0 ;  /* 0x0000000625067287 */ /* 0x000fe4000c000000 */
[----:B------:R-:W-:-:S02]  /*2620*/  @UP3 USHF.R.U32.HI UR8, URZ, UR11, UR30 ;  /* 0x0000000bff083299 */ /* 0x000fc4000801161e */
[----:B------:R-:W-:Y:S02]  /*2630*/  UIMAD UR9, UR42, UR7, URZ ;  /* 0x000000072a0972a4 */ /* 0x000fe4000f8e02ff */
[----:B------:R-:W-:Y:S02]  /*2640*/  USEL UR7, UR38, UR17, !UP2 ;  /* 0x0000001126077287 */ /* 0x000fe4000d000000 */
[----:B------:R-:W-:Y:S02]  /*2650*/  UIMAD UR12, UR42, UR8, URZ ;  /* 0x000000082a0c72a4 */ /* 0x000fe4000f8e02ff */
[----:B------:R-:W-:Y:S02]  /*2660*/  UISETP.GE.AND UP0, UPT, UR6, UR9, UPT ;  /* 0x000000090600728c */ /* 0x000fe4000bf06270 */
[----:B------:R-:W-:Y:S02]  /*2670*/  UIMAD.WIDE.U32 UR22, UR6, UR10, URZ ;  /* 0x0000000a061672a5 */ /* 0x000fe4000f8e00ff */
[----:B------:R-:W-:-:S02]  /*2680*/  UISETP.GE.OR UP0, UPT, UR7, UR12, UP0 ;  /* 0x0000000c0700728c */ /* 0x000fc40008706670 */
[----:B------:R-:W-:Y:S02]  /*2690*/  UIMAD.WIDE.U32 UR16, UR7, UR10, URZ ;  /* 0x0000000a071072a5 */ /* 0x000fe4000f8e00ff */
[----:B------:R-:W-:Y:S01]  /*26a0*/  UIADD3 UR12, UPT, UPT, -UR6, URZ, URZ ;  /* 0x000000ff060c7290 */ /* 0x000fe2000fffe1ff */
[----:B------:R-:W-:Y:S01]  /*26b0*/  UMOV UR10, UR23 ;  /* 0x00000017000a7c82 */ /* 0x000fe20008000000 */
[----:B------:R-:W-:Y:S02]  /*26c0*/  UIADD3 UR14, UPT, UPT, -UR7, URZ, URZ ;  /* 0x000000ff070e7290 */ /* 0x000fe4000fffe1ff */
[----:B------:R-:W-:-:S03]  /*26d0*/  USHF.R.U32.HI UR10, URZ, UR11, UR10 ;  /* 0x0000000bff0a7299 */ /* 0x000fc6000801160a */
[----:B------:R-:W-:Y:S01]  /*26e0*/  @!UP0 UMOV UR9, UR17 ;  /* 0x0000001100098c82 */ /* 0x000fe20008000000 */
[----:B------:R-:W-:Y:S02]  /*26f0*/  UIMAD UR12, UR18, UR12, UR37 ;  /* 0x0000000c120c72a4 */ /* 0x000fe4000f8e0225 */
[----:B------:R-:W-:Y:S02]  /*2700*/  USEL UR10, UR6, UR10, !UP3 ;  /* 0x0000000a060a7287 */ /* 0x000fe4000d800000 */
[----:B------:R-:W-:Y:S02]  /*2710*/  @!UP0 USHF.R.U32.HI UR9, URZ, UR11, UR9 ;  /* 0x0000000bff098299 */ /* 0x000fe40008011609 */
[----:B------:R-:W-:Y:S02]  /*2720*/  UIADD3 UR11, UPT, UPT, -UR10, URZ, URZ ;  /* 0x000000ff0a0b7290 */ /* 0x000fe4000fffe1ff */
[----:B------:R-:W-:Y:S02]  /*2730*/  @!UP0 USEL UR9, UR7, UR9, !UP3 ;  /* 0x0000000907098287 */ /* 0x000fe4000d800000 */
[----:B------:R-:W-:-:S02]  /*2740*/  UIMAD UR11, UR42, UR11, UR6 ;  /* 0x0000000b2a0b72a4 */ /* 0x000fc4000f8e0206 */
[----:B------:R-:W-:Y:S02]  /*2750*/  @!UP0 UIADD3 UR10, UPT, UPT, UR10, -UR9, URZ ;  /* 0x800000090a0a8290 */ /* 0x000fe4000fffe0ff */
[----:B------:R-:W-:Y:S02]  /*2760*/  @!UP0 UIMAD UR9, UR11, UR8, UR9 ;  /* 0x000000080b0982a4 */ /* 0x000fe4000f8e0209 */
[----:B------:R-:W-:Y:S02]  /*2770*/  @!UP0 UIMAD UR6, UR42, UR10, UR7 ;  /* 0x0000000a2a0682a4 */ /* 0x000fe4000f8e0207 */
[----:B------:R-:W-:Y:S02]  /*2780*/  UIMAD UR8, UR20, UR14, UR38 ;  /* 0x0000000e140872a4 */ /* 0x000fe4000f8e0226 */
[----:B------:R-:W-:Y:S01]  /*2790*/  UIMAD UR37, UR6, UR18, UR12 ;  /* 0x00000012062572a4 */ /* 0x000fe2000f8e020c */
[----:B------:R-:W-:Y:S02]  /*27a0*/  @!UP0 UMOV UR7, UR9 ;  /* 0x0000000900078c82 */ /* 0x000fe40008000000 */
[----:B------:R-:W-:-:S12]  /*27b0*/  UIMAD UR38, UR7, UR20, UR8 ;  /* 0x00000014072672a4 */ /* 0x000fd8000f8e0208 */
.L_x_41:
[----:B------:R-:W2:Y:S02]  /*27c0*/  LDCU UR6, c[0x0][0xb30] ;  /* 0x00016600ff0677ac */ /* 0x000ea40008000800 */
[----:B--2---:R-:W-:-:S09]  /*27d0*/  UISETP.NE.AND UP0, UPT, UR6, 0x1, UPT ;  /* 0x000000010600788c */ /* 0x004fd2000bf05270 */
[----:B------:R-:W-:Y:S05]  /*27e0*/  BRA.U UP0, `(.L_x_42) ;  /* 0x0000000100447547 */ /* 0x000fea000b800000 */
[----:B------:R-:W2:Y:S01]  /*27f0*/  LDCU.128 UR16, c[0x0][0xb10] ;  /* 0x00016200ff1077ac */ /* 0x000ea20008000c00 */
[----:B------:R-:W4:Y:S01]  /*2800*/  LDCU UR10, c[0x0][0xb0c] ;  /* 0x00016180ff0a77ac */ /* 0x000f220008000800 */
[----:B------:R-:W1:Y:S01]  /*2810*/  LDCU UR11, c[0x0][0xb20] ;  /* 0x00016400ff0b77ac */ /* 0x000e620008000800 */
[----:B--2---:R-:W-:Y:S02]  /*2820*/  UIMAD.WIDE.U32 UR8, UR38, UR16, URZ ;  /* 0x00000010260872a5 */ /* 0x004fe4000f8e00ff */
[----:B------:R-:W-:Y:S02]  /*2830*/  UIMAD.WIDE.U32 UR6, UR37, UR19, URZ ;  /* 0x00000013250672a5 */ /* 0x000fe4000f8e00ff */
[----:B----4-:R-:W-:Y:S02]  /*2840*/  UISETP.NE.AND UP2, UPT, UR10, 0x1, UPT ;  /* 0x000000010a00788c */ /* 0x010fe4000bf45270 */
[----:B------:R-:W-:Y:S01]  /*2850*/  UISETP.NE.AND UP0, UPT, UR18, 0x1, UPT ;  /* 0x000000011200788c */ /* 0x000fe2000bf05270 */
[----:B------:R-:W-:-:S02]  /*2860*/  UMOV UR8, UR9 ;  /* 0x0000000900087c82 */ /* 0x000fc40008000000 */
[----:B------:R-:W-:Y:S01]  /*2870*/  UMOV UR6, UR7 ;  /* 0x0000000700067c82 */ /* 0x000fe20008000000 */
[----:B------:R-:W-:Y:S02]  /*2880*/  USHF.R.U32.HI UR17, URZ, UR17, UR8 ;  /* 0x00000011ff117299 */ /* 0x000fe40008011608 */
[----:B-1----:R-:W-:Y:S02]  /*2890*/  USHF.R.U32.HI UR6, URZ, UR11, UR6 ;  /* 0x0000000bff067299 */ /* 0x002fe40008011606 */
[----:B------:R-:W-:Y:S02]  /*28a0*/  USEL UR7, UR38, UR17, !UP2 ;  /* 0x0000001126077287 */ /* 0x000fe4000d000000 */
[----:B------:R-:W-:-:S04]  /*28b0*/  USEL UR6, UR37, UR6, !UP0 ;  /* 0x0000000625067287 */ /* 0x000fc8000c000000 */
[----:B------:R-:W-:Y:S02]  /*28c0*/  UIADD3 UR8, UPT, UPT, UR7, -UR6, URZ ;  /* 0x8000000607087290 */ /* 0x000fe4000fffe0ff */
[----:B------:R-:W-:Y:S02]  /*28d0*/  UIADD3 UR6, UPT, UPT, -UR7, UR6, URZ ;  /* 0x0000000607067290 */ /* 0x000fe4000fffe1ff */
[----:B------:R-:W-:Y:S02]  /*28e0*/  UIMAD UR37, UR8, UR18, UR37 ;  /* 0x00000012082572a4 */ /* 0x000fe4000f8e0225 */
[----:B------:R-:W-:-:S12]  /*28f0*/  UIMAD UR38, UR6, UR10, UR38 ;  /* 0x0000000a062672a4 */ /* 0x000fd8000f8e0226 */
.L_x_42:
[----:B------:R-:W-:Y:S01]  /*2900*/  VIADD R11, R11, 0x1 ;  /* 0x000000010b0b7836 */ /* 0x000fe20000000000 */
[----:B------:R-:W-:Y:S02]  /*2910*/  R2UR UR7, R219 ;  /* 0x00000000db0772ca */ /* 0x000fe400000e0000 */
[----:B------:R-:W-:Y:S02]  /*2920*/  R2UR UR6, R218 ;  /* 0x00000000da0672ca */ /* 0x000fe400000e0000 */
[C---:B------:R-:W-:Y:S02]  /*2930*/  ISETP.NE.AND P0, PT, R11.reuse, 0x2, PT ;  /* 0x000000020b00780c */ /* 0x040fe40003f05270 */
[----:B------:R-:W-:Y:S02]  /*2940*/  PLOP3.LUT P1, PT, PT, PT, PT, 0x80, 0x8 ;  /* 0x000000000008781c */ /* 0x000fe40003f2f070 */
[----:B------:R-:W-:Y:S02]  /*2950*/  SEL R3, RZ, 0x1, P0 ;  /* 0x00000001ff037807 */ /* 0x000fe40000000000 */
[----:B------:R-:W-:-:S02]  /*2960*/  SEL R11, R11, RZ, P0 ;  /* 0x000000ff0b0b7207 */ /* 0x000fc40000000000 */
[----:B------:R-:W-:Y:S01]  /*2970*/  LOP3.LUT R10, R10, R3, RZ, 0x3c, !PT ;  /* 0x000000030a0a7212 */ /* 0x000fe200078e3cff */
[----:B------:R-:W-:Y:S02]  /*2980*/  UIADD3 UR47, UPT, UPT, UR38, UR7, URZ ;  /* 0x00000007262f7290 */ /* 0x000fe4000fffe0ff */
[----:B------:R-:W-:Y:S01]  /*2990*/  UIADD3 UR56, UPT, UPT, UR37, UR6, URZ ;  /* 0x0000000625387290 */ /* 0x000fe2000fffe0ff */
[----:B------:R-:W-:Y:S11]  /*29a0*/  BRA.U UP1, `(.L_x_43) ;  /* 0xfffffff101547547 */ /* 0x000ff6000b83ffff */
[----:B------:R-:W-:Y:S01]  /*29b0*/  UIADD3 UR15, UPT, UPT, UR15, 0xc0, URZ ;  /* 0x000000c00f0f7890 */ /* 0x000fe2000fffe0ff */
[----:B------:R-:W-:-:S03]  /*29c0*/  SHF.L.U32 R3, R12, 0x1f, RZ ;  /* 0x0000001f0c037819 */ /* 0x000fc600000006ff */
[----:B------:R-:W-:-:S09]  /*29d0*/  ULEA UR4, UR13, UR15, 0x3 ;  /* 0x0000000f0d047291 */ /* 0x000fd2000f8e18ff */
[----:B------:R-:W2:Y:S02]  /*29e0*/  SYNCS.PHASECHK.TRANS64.TRYWAIT P0, [UR4], R3 ;  /* 0x00000003ff0075a7 */ /* 0x000ea40008001104 */
[----:B--2---:R-:W-:Y:S05]  /*29f0*/  @!P0 BRA `(.L_x_44) ;  /* 0x0000007000e88947 */ /* 0x004fea0003800000 */
.L_x_145:
[----:B------:R-:W-:-:S04]  /*2a00*/  UIADD3 UR4, UPT, UPT, UR13, 0x1, URZ ;  /* 0x000000010d047890 */ /* 0x000fc8000fffe0ff */
[----:B------:R-:W-:-:S04]  /*2a10*/  UISETP.NE.AND UP0, UPT, UR4, 0x18, UPT ;  /* 0x000000180400788c */ /* 0x000fc8000bf05270 */
[----:B------:R-:W-:Y:S02]  /*2a20*/  USEL UR6, URZ, 0x1, UP0 ;  /* 0x00000001ff067887 */ /* 0x000fe40008000000 */
[----:B------:R-:W-:-:S04]  /*2a30*/  USEL UR4, UR4, URZ, UP0 ;  /* 0x000000ff04047287 */ /* 0x000fc80008000000 */
[----:B------:R-:W-:Y:S01]  /*2a40*/  ULEA UR5, UR4, UR15, 0x3 ;  /* 0x0000000f04057291 */ /* 0x000fe2000f8e18ff */
[----:B------:R-:W-:-:S04]  /*2a50*/  LOP3.LUT R2, R12, UR6, RZ, 0x3c, !PT ;  /* 0x000000060c027c12 */ /* 0x000fc8000f8e3cff */
[----:B-1----:R-:W-:-:S04]  /*2a60*/  SHF.L.U32 R3, R2, 0x1f, RZ ;  /* 0x0000001f02037819 */ /* 0x002fc800000006ff */
[----:B------:R-:W1:Y:S02]  /*2a70*/  SYNCS.PHASECHK.TRANS64.TRYWAIT P0, [UR5], R3 ;  /* 0x00000003ff0075a7 */ /* 0x000e640008001105 */
[----:B-1----:R-:W-:Y:S05]  /*2a80*/  @!P0 BRA `(.L_x_45) ;  /* 0x0000007000dc8947 */ /* 0x002fea0003800000 */
.L_x_147:
        /* <DEDUP_REMOVED lines=9> */
.L_x_149:
        /* <DEDUP_REMOVED lines=9> */
.L_x_151:
        /* <DEDUP_REMOVED lines=9> */
.L_x_153:
        /* <DEDUP_REMOVED lines=9> */
.L_x_155:
        /* <DEDUP_REMOVED lines=9> */
.L_x_157:
        /* <DEDUP_REMOVED lines=9> */
.L_x_159:
        /* <DEDUP_REMOVED lines=9> */
.L_x_161:
        /* <DEDUP_REMOVED lines=9> */
.L_x_163:
        /* <DEDUP_REMOVED lines=9> */
.L_x_165:
        /* <DEDUP_REMOVED lines=9> */
.L_x_167:
        /* <DEDUP_REMOVED lines=9> */
.L_x_169:
        /* <DEDUP_REMOVED lines=9> */
.L_x_171:
        /* <DEDUP_REMOVED lines=9> */
.L_x_173:
        /* <DEDUP_REMOVED lines=9> */
.L_x_175:
        /* <DEDUP_REMOVED lines=9> */
.L_x_177:
        /* <DEDUP_REMOVED lines=9> */
.L_x_179:
        /* <DEDUP_REMOVED lines=9> */
.L_x_181:
        /* <DEDUP_REMOVED lines=9> */
.L_x_183:
        /* <DEDUP_REMOVED lines=9> */
.L_x_185:
        /* <DEDUP_REMOVED lines=9> */
.L_x_187:
        /* <DEDUP_REMOVED lines=9> */
.L_x_189:
[----:B------:R-:W-:-:S04]  /*3660*/  UIADD3 UR4, UPT, UPT, UR4, 0x1, URZ ;  /* 0x0000000104047890 */ /* 0x000fc8000fffe0ff */
[----:B------:R-:W-:-:S04]  /*3670*/  UISETP.NE.AND UP0, UPT, UR4, 0x18, UPT ;  /* 0x000000180400788c */ /* 0x000fc8000bf05270 */
[----:B------:R-:W-:Y:S02]  /*3680*/  USEL UR5, URZ, 0x1, UP0 ;  /* 0x00000001ff057887 */ /* 0x000fe40008000000 */
[----:B------:R-:W-:-:S04]  /*3690*/  USEL UR4, UR4, URZ, UP0 ;  /* 0x000000ff04047287 */ /* 0x000fc80008000000 */
[----:B------:R-:W-:Y:S01]  /*36a0*/  ULEA UR4, UR4, UR15, 0x3 ;  /* 0x0000000f04047291 */ /* 0x000fe2000f8e18ff */
[----:B-1----:R-:W-:-:S04]  /*36b0*/  LOP3.LUT R3, R2, UR5, RZ, 0x3c, !PT ;  /* 0x0000000502037c12 */ /* 0x002fc8000f8e3cff */
[----:B------:R-:W-:Y:S01]  /*36c0*/  SHF.L.U32 R3, R3, 0x1f, RZ ;  /* 0x0000001f03037819 */ /* 0x000fe200000006ff */
[----:B------:R-:W-:-:S07]  /*36d0*/  IMAD.U32 R0, RZ, RZ, UR4 ;  /* 0x00000004ff007e24 */ /* 0x000fce000f8e00ff */
.L_x_67:
[----:B-1----:R1:W2:Y:S02]  /*36e0*/  SYNCS.PHASECHK.TRANS64.TRYWAIT P0, [R0+URZ], R3 ;  /* 0x00000003000075a7 */ /* 0x0022a400080011ff */
[----:B--2---:R-:W-:Y:S05]  /*36f0*/  @!P0 NANOSLEEP.SYNCS 0x989680 ;  /* 0x009896800000895d */ /* 0x004fea0003900000 */
[----:B------:R-:W2:Y:S02]  /*3700*/  @!P0 SYNCS.PHASECHK.TRANS64 P0, [R0+URZ], R3 ;  /* 0x00000003000085a7 */ /* 0x000ea400080010ff */
[----:B--23--:R-:W-:Y:S05]  /*3710*/  @P0 EXIT ;  /* 0x000000000000094d */ /* 0x00cfea0003800000 */
[----:B------:R-:W-:Y:S05]  /*3720*/  BRA `(.L_x_67) ;  /* 0xfffffffc00ec7947 */ /* 0x000fea000383ffff */
.L_x_23:
[----:B------:R-:W-:-:S04]  /*3730*/  UISETP.NE.AND UP0, UPT, UR44, URZ, UPT ;  /* 0x000000ff2c00728c */ /* 0x000fc8000bf05270 */
[----:B------:R-:W-:-:S09]  /*3740*/  UISETP.NE.OR UP0, UPT, UR20, 0x1, UP0 ;  /* 0x000000011400788c */ /* 0x000fd20008705670 */
[----:B------:R-:W-:Y:S05]  /*3750*/  BRA.U UP0, `(.L_x_68) ;  /* 0x0000000500487547 */ /* 0x000fea000b800000 */
[----:B------:R-:W-:Y:S01]  /*3760*/  ISETP.GE.U32.AND P2, PT, R0, 0x2, PT ;  /* 0x000000020000780c */ /* 0x000fe20003f46070 */
[----:B------:R-:W-:Y:S01]  /*3770*/  IMAD.MOV.U32 R12, RZ, RZ, 0x1 ;  /* 0x00000001ff0c7424 */ /* 0x000fe200078e00ff */
[----:B------:R-:W-:Y:S02]  /*3780*/  CS2R R10, SRZ ;  /* 0x00000000000a7805 */ /* 0x000fe4000001ff00 */
[----:B------:R-:W-:Y:S01]  /*3790*/  CS2R R8, SRZ ;  /* 0x0000000000087805 */ /* 0x000fe2000001ff00 */
[----:B------:R-:W-:Y:S01]  /*37a0*/  UMOV UR4, 0x400 ;  /* 0x0000040000047882 */ /* 0x000fe20000000000 */
[----:B------:R-:W-:Y:S01]  /*37b0*/  UMOV UR5, URZ ;  /* 0x000000ff00057c82 */ /* 0x000fe20008000000 */
[----:B------:R-:W-:-:S12]  /*37c0*/  ULEA UR44, UR44, UR4, 0x18 ;  /* 0x000000042c2c7291 */ /* 0x000fd8000f8ec0ff */
.L_x_72:
[----:B------:R-:W-:Y:S02]  /*37d0*/  LEA R2, R8, UR44, 0x3 ;  /* 0x0000002c08027c11 */ /* 0x000fe4000f8e18ff */
[----:B------:R-:W-:-:S03]  /*37e0*/  SHF.L.U32 R5, R9, 0x1f, RZ ;  /* 0x0000001f09057819 */ /* 0x000fc600000006ff */
[----:B------:R-:W-:Y:S01]  /*37f0*/  VIADD R4, R2, 0x220 ;  /* 0x0000022002047836 */ /* 0x000fe20000000000 */
[----:B------:R-:W1:Y:S02]  /*3800*/  SYNCS.PHASECHK.TRANS64.TRYWAIT P0, [R2+URZ+0x210], R5 ;  /* 0x00021005020075a7 */ /* 0x000e6400080011ff */
[----:B-1----:R-:W-:Y:S05]  /*3810*/  @!P0 BRA `(.L_x_69) ;  /* 0x0000006c00888947 */ /* 0x002fea0003800000 */
.L_x_190:
[----:B------:R-:W-:Y:S01]  /*3820*/  ULEA UR4, UR5, UR44, 0x3 ;  /* 0x0000002c05047291 */ /* 0x000fe2000f8e18ff */
[----:B------:R-:W-:Y:S02]  /*3830*/  PRMT R4, RZ, 0x654, R4 ;  /* 0x00000654ff047816 */ /* 0x000fe40000000004 */
[----:B-1----:R-:W-:Y:S01]  /*3840*/  SHF.L.U32 R5, R12, 0x1f, RZ ;  /* 0x0000001f0c057819 */ /* 0x002fe200000006ff */
[----:B------:R-:W-:Y:S01]  /*3850*/  UIADD3 UR6, UPT, UPT, UR4, 0x1b0, URZ ;  /* 0x000001b004067890 */ /* 0x000fe2000fffe0ff */
[----:B------:R1:W-:Y:S05]  /*3860*/  SYNCS.ARRIVE.TRANS64.RED.A1T0 RZ, [R4+URZ], RZ ;  /* 0x000000ff04ff79a7 */ /* 0x0003ea00081004ff */
[----:B------:R-:W-:Y:S01]  /*3870*/  IMAD.U32 R7, RZ, RZ, UR6 ;  /* 0x00000006ff077e24 */ /* 0x000fe2000f8e00ff */
[----:B------:R-:W2:Y:S04]  /*3880*/  SYNCS.PHASECHK.TRANS64.TRYWAIT P0, [UR4+0x1c0], R5 ;  /* 0x0001c005ff0075a7 */ /* 0x000ea80008001104 */
[----:B------:R-:W-:Y:S01]  /*3890*/  PRMT R6, R0, 0x654, R7 ;  /* 0x0000065400067816 */ /* 0x000fe20000000007 */
[----:B-1----:R-:W-:Y:S01]  /*38a0*/  @!P2 IMAD.MOV.U32 R4, RZ, RZ, 0x10 ;  /* 0x00000010ff04a424 */ /* 0x002fe200078e00ff */
[----:B--2---:R-:W-:Y:S06]  /*38b0*/  @!P0 BRA `(.L_x_70) ;  /* 0x0000006c00748947 */ /* 0x004fec0003800000 */
.L_x_192:
[----:B------:R-:W-:Y:S01]  /*38c0*/  ULEA UR6, UR5, UR44, 0x4 ;  /* 0x0000002c05067291 */ /* 0x000fe2000f8e20ff */
[----:B------:R-:W-:Y:S01]  /*38d0*/  SEL R3, R6, R3, !P2 ;  /* 0x0000000306037207 */ /* 0x000fe20005000000 */
[----:B------:R-:W-:Y:S01]  /*38e0*/  UIADD3 UR7, UPT, UPT, UR4, 0x1b0, URZ ;  /* 0x000001b004077890 */ /* 0x000fe2000fffe0ff */
[----:B-1----:R-:W-:Y:S01]  /*38f0*/  LEA R2, R11, UR44, 0x3 ;  /* 0x0000002c0b027c11 */ /* 0x002fe2000f8e18ff */
[----:B------:R-:W-:Y:S01]  /*3900*/  UIADD3 UR6, UPT, UPT, UR6, 0x240, URZ ;  /* 0x0000024006067890 */ /* 0x000fe2000fffe0ff */
[----:B------:R-:W-:Y:S01]  /*3910*/  SHF.L.U32 R5, R10, 0x1f, RZ ;  /* 0x0000001f0a057819 */ /* 0x000fe200000006ff */
[----:B------:R1:W-:Y:S01]  /*3920*/  @!P2 SYNCS.ARRIVE.TRANS64.RED RZ, [R3+URZ], R4 ;  /* 0x0000000403ffa9a7 */ /* 0x0003e200080004ff */
[----:B------:R-:W-:Y:S01]  /*3930*/  UIADD3 UR4, UPT, UPT, UR5, 0x1, URZ ;  /* 0x0000000105047890 */ /* 0x000fe2000fffe0ff */
[----:B------:R-:W-:-:S03]  /*3940*/  VIADD R8, R8, 0x1 ;  /* 0x0000000108087836 */ /* 0x000fc60000000000 */
[----:B------:R-:W-:Y:S02]  /*3950*/  UISETP.NE.AND UP0, UPT, UR4, 0x2, UPT ;  /* 0x000000020400788c */ /* 0x000fe4000bf05270 */
[----:B------:R-:W-:Y:S06]  /*3960*/  UGETNEXTWORKID.BROADCAST [UR6], [UR7] ;  /* 0x00000000060073ca */ /* 0x000fec0008000100 */
[----:B------:R-:W-:Y:S01]  /*3970*/  USEL UR6, URZ, 0x1, UP0 ;  /* 0x00000001ff067887 */ /* 0x000fe20008000000 */
[----:B------:R-:W-:Y:S01]  /*3980*/  ISETP.NE.AND P0, PT, R8, 0x2, PT ;  /* 0x000000020800780c */ /* 0x000fe20003f05270 */
[----:B------:R-:W-:Y:S01]  /*3990*/  USEL UR5, UR4, URZ, UP0 ;  /* 0x000000ff04057287 */ /* 0x000fe20008000000 */
[----:B------:R-:W2:Y:S03]  /*39a0*/  SYNCS.PHASECHK.TRANS64.TRYWAIT P1, [R2+URZ+0x1b0], R5 ;  /* 0x0001b005020075a7 */ /* 0x000ea600080211ff */
[----:B------:R-:W-:Y:S01]  /*39b0*/  LOP3.LUT R12, R12, UR6, RZ, 0x3c, !PT ;  /* 0x000000060c0c7c12 */ /* 0x000fe2000f8e3cff */
[----:B-12---:R-:W-:Y:S07]  /*39c0*/  @!P1 BRA `(.L_x_71) ;  /* 0x0000006c00489947 */ /* 0x006fee0003800000 */
.L_x_193:
[C---:B------:R-:W-:Y:S01]  /*39d0*/  LEA R4, R11.reuse, UR44, 0x4 ;  /* 0x0000002c0b047c11 */ /* 0x040fe2000f8e20ff */
[----:B-1----:R-:W-:Y:S01]  /*39e0*/  VIADD R2, R2, 0x1c0 ;  /* 0x000001c002027836 */ /* 0x002fe20000000000 */
[----:B------:R-:W-:Y:S01]  /*39f0*/  SEL R8, R8, RZ, P0 ;  /* 0x000000ff08087207 */ /* 0x000fe20000000000 */
[----:B------:R-:W-:-:S03]  /*3a00*/  VIADD R11, R11, 0x1 ;  /* 0x000000010b0b7836 */ /* 0x000fc60000000000 */
[----:B------:R-:W1:Y:S01]  /*3a10*/  LDS.128 R4, [R4+0x240] ;  /* 0x0002400004047984 */ /* 0x000e620000000c00 */
[----:B------:R-:W-:Y:S02]  /*3a20*/  PRMT R2, RZ, 0x654, R2 ;  /* 0x00000654ff027816 */ /* 0x000fe40000000002 */
[C---:B------:R-:W-:Y:S01]  /*3a30*/  ISETP.NE.AND P1, PT, R11.reuse, 0x2, PT ;  /* 0x000000020b00780c */ /* 0x040fe20003f25270 */
[----:B------:R-:W-:Y:S01]  /*3a40*/  @!PT LDS RZ, [RZ] ;  /* 0x00000000fffff984 */ /* 0x000fe20000000800 */
[----:B------:R-:W-:Y:S01]  /*3a50*/  @!PT LDS RZ, [RZ] ;  /* 0x00000000fffff984 */ /* 0x000fe20000000800 */
[----:B------:R-:W-:Y:S01]  /*3a60*/  @!PT LDS RZ, [RZ] ;  /* 0x00000000fffff984 */ /* 0x000fe20000000800 */
[----:B------:R-:W-:Y:S01]  /*3a70*/  @!PT LDS RZ, [RZ] ;  /* 0x00000000fffff984 */ /* 0x000fe20000000800 */
[----:B------:R2:W-:Y:S06]  /*3a80*/  MEMBAR.ALL.CTA ;  /* 0x0000000000007992 */ /* 0x0005ec0000008000 */
[----:B--2---:R-:W2:Y:S01]  /*3a90*/  FENCE.VIEW.ASYNC.S ;  /* 0x00000000000073c6 */ /* 0x004ea20000000000 */
[----:B------:R-:W-:Y:S01]  /*3aa0*/  SEL R11, R11, RZ, P1 ;  /* 0x000000ff0b0b7207 */ /* 0x000fe20000800000 */
[----:B--2---:R2:W-:Y:S01]  /*3ab0*/  SYNCS.ARRIVE.TRANS64.RED.A1T0 RZ, [R2+URZ], RZ ;  /* 0x000000ff02ff79a7 */ /* 0x0045e200081004ff */
[----:B-1----:R-:W-:-:S02]  /*3ac0*/  LOP3.LUT P3, RZ, R6, 0x1, RZ, 0xc0, !PT ;  /* 0x0000000106ff7812 */ /* 0x002fc4000786c0ff */
[----:B------:R-:W-:-:S04]  /*3ad0*/  SEL R5, RZ, 0x1, P1 ;  /* 0x00000001ff057807 */ /* 0x000fc80000800000 */
[----:B------:R-:W-:Y:S02]  /*3ae0*/  LOP3.LUT R10, R10, R5, RZ, 0x3c, !PT ;  /* 0x000000050a0a7212 */ /* 0x000fe400078e3cff */
[----:B--2---:R-:W-:-:S04]  /*3af0*/  SEL R2, RZ, 0x1, P0 ;  /* 0x00000001ff027807 */ /* 0x004fc80000000000 */
[----:B------:R-:W-:Y:S01]  /*3b00*/  LOP3.LUT R9, R9, R2, RZ, 0x3c, !PT ;  /* 0x0000000209097212 */ /* 0x000fe200078e3cff */
[----:B------:R-:W-:Y:S06]  /*3b10*/  @P3 BRA `(.L_x_72) ;  /* 0xfffffffc002c3947 */ /* 0x000fec000383ffff */
[----:B------:R-:W-:Y:S01]  /*3b20*/  ULEA UR4, UR5, UR44, 0x3 ;  /* 0x0000002c05047291 */ /* 0x000fe2000f8e18ff */
[----:B------:R-:W-:-:S08]  /*3b30*/  SHF.L.U32 R3, R12, 0x1f, RZ ;  /* 0x0000001f0c037819 */ /* 0x000fd000000006ff */
[----:B------:R-:W1:Y:S02]  /*3b40*/  SYNCS.PHASECHK.TRANS64 P0, [UR4+0x1c0], R3 ;  /* 0x0001c003ff0075a7 */ /* 0x000e640008001004 */
[----:B-1----:R-:W-:Y:S05]  /*3b50*/  @P0 BRA `(.L_x_73) ;  /* 0x0000000000080947 */ /* 0x002fea0003800000 */
[----:B------:R-:W1:Y:S02]  /*3b60*/  SYNCS.PHASECHK.TRANS64.TRYWAIT P0, [UR4+0x1c0], R3 ;  /* 0x0001c003ff0075a7 */ /* 0x000e640008001104 */
[----:B-1----:R-:W-:Y:S05]  /*3b70*/  @!P0 BRA `(.L_x_74) ;  /* 0x0000006800f08947 */ /* 0x002fea0003800000 */
.L_x_73:
[----:B------:R-:W-:-:S04]  /*3b80*/  UIADD3 UR6, UPT, UPT, UR5, 0x1, URZ ;  /* 0x0000000105067890 */ /* 0x000fc8000fffe0ff */
[----:B------:R-:W-:-:S04]  /*3b90*/  UISETP.NE.AND UP0, UPT, UR6, 0x2, UPT ;  /* 0x000000020600788c */ /* 0x000fc8000bf05270 */
[----:B------:R-:W-:Y:S02]  /*3ba0*/  USEL UR7, URZ, 0x1, UP0 ;  /* 0x00000001ff077887 */ /* 0x000fe40008000000 */
[----:B------:R-:W-:-:S04]  /*3bb0*/  USEL UR6, UR6, URZ, UP0 ;  /* 0x000000ff06067287 */ /* 0x000fc80008000000 */
[----:B------:R-:W-:Y:S01]  /*3bc0*/  ULEA UR6, UR6, UR44, 0x3 ;  /* 0x0000002c06067291 */ /* 0x000fe2000f8e18ff */
[----:B-1----:R-:W-:-:S04]  /*3bd0*/  LOP3.LUT R3, R12, UR7, RZ, 0x3c, !PT ;  /* 0x000000070c037c12 */ /* 0x002fc8000f8e3cff */
[----:B------:R-:W-:-:S04]  /*3be0*/  SHF.L.U32 R0, R3, 0x1f, RZ ;  /* 0x0000001f03007819 */ /* 0x000fc800000006ff */
[----:B------:R-:W1:Y:S02]  /*3bf0*/  SYNCS.PHASECHK.TRANS64 P0, [UR6+0x1c0], R0 ;  /* 0x0001c000ff0075a7 */ /* 0x000e640008001006 */
[----:B-1----:R-:W-:Y:S05]  /*3c00*/  @P0 EXIT ;  /* 0x000000000000094d */ /* 0x002fea0003800000 */
[----:B------:R-:W-:Y:S02]  /*3c10*/  SHF.L.U32 R3, R3, 0x1f, RZ ;  /* 0x0000001f03037819 */ /* 0x000fe400000006ff */
[----:B------:R-:W-:-:S07]  /*3c20*/  MOV R0, UR6 ;  /* 0x0000000600007c02 */ /* 0x000fce0008000f00 */
.L_x_75:
[----:B-1----:R1:W2:Y:S02]  /*3c30*/  SYNCS.PHASECHK.TRANS64.TRYWAIT P0, [R0+URZ+0x1c0], R3 ;  /* 0x0001c003000075a7 */ /* 0x0022a400080011ff */
[----:B--2---:R-:W-:Y:S05]  /*3c40*/  @!P0 NANOSLEEP.SYNCS 0x989680 ;  /* 0x009896800000895d */ /* 0x004fea0003900000 */
[----:B------:R-:W2:Y:S02]  /*3c50*/  @!P0 SYNCS.PHASECHK.TRANS64 P0, [R0+URZ+0x1c0], R3 ;  /* 0x0001c003000085a7 */ /* 0x000ea400080010ff */
[----:B--2---:R-:W-:Y:S05]  /*3c60*/  @P0 EXIT ;  /* 0x000000000000094d */ /* 0x004fea0003800000 */
[----:B------:R-:W-:Y:S05]  /*3c70*/  BRA `(.L_x_75) ;  /* 0xfffffffc00ec7947 */ /* 0x000fea000383ffff */
.L_x_68:
[----:B------:R-:W-:Y:S05]  /*3c80*/  BRA.U UP5, `(.L_x_76) ;  /* 0x0000000d057c7547 */ /* 0x000fea000b800000 */
[----:B------:R-:W-:Y:S01]  /*3c90*/  UMOV UR4, 0x40 ;  /* 0x0000004000047882 */ /* 0x000fe20000000000 */
[----:B------:R-:W-:Y:S01]  /*3ca0*/  NOP ;  /* 0x0000000000007918 */ /* 0x000fe20000000000 */
[----:B------:R-:W-:-:S03]  /*3cb0*/  ULEA UR5, UR44, UR4, 0x18 ;  /* 0x000000042c057291 */ /* 0x000fc6000f8ec0ff */
[----:B------:R-:W-:Y:S02]  /*3cc0*/  UMOV UR4, 0x400 ;  /* 0x0000040000047882 */ /* 0x000fe40000000000 */
[----:B------:R-:W-:-:S04]  /*3cd0*/  ULEA UR44, UR44, UR4, 0x18 ;  /* 0x000000042c2c7291 */ /* 0x000fc8000f8ec0ff */
[----:B------:R-:W1:Y:S02]  /*3ce0*/  LDS.U8 R0, [UR5+0x1c] ;  /* 0x00001c05ff007984 */ /* 0x000e640008000000 */
[----:B-1----:R-:W-:-:S13]  /*3cf0*/  ISETP.NE.AND P0, PT, R0, RZ, PT ;  /* 0x000000ff0000720c */ /* 0x002fda0003f05270 */
[----:B------:R-:W-:Y:S05]  /*3d00*/  @P0 BRA `(.L_x_77) ;  /* 0x0000000000580947 */ /* 0x000fea0003800000 */
[----:B------:R-:W-:-:S13]  /*3d10*/  ELECT P0, URZ, PT ;  /* 0x0000000000ff782f */ /* 0x000fda0003800000 */
[----:B------:R-:W-:Y:S05]  /*3d20*/  @!P0 BRA `(.L_x_78) ;  /* 0x0000000000608947 */ /* 0x000fea0003800000 */
[----:B------:R-:W-:Y:S01]  /*3d30*/  UMOV UR4, 0x10 ;  /* 0x0000001000047882 */ /* 0x000fe20000000000 */
[----:B------:R-:W-:Y:S01]  /*3d40*/  HFMA2 R0, -RZ, RZ, 0, 5.9604644775390625e-08 ;  /* 0x00000001ff007431 */ /* 0x000fe200000001ff */
[----:B------:R-:W-:-:S03]  /*3d50*/  MOV R3, 0xffff ;  /* 0x0000ffff00037802 */ /* 0x000fc60000000f00 */
[----:B------:R-:W-:Y:S04]  /*3d60*/  DEPBAR.LE SB1, 0x36 ;  /* 0x00009d800000791a */ /* 0x000fe80000000000 */
[----:B------:R-:W1:Y:S02]  /*3d70*/  UTCATOMSWS.FIND_AND_SET.ALIGN UP0, UR4, UR4 ;  /* 0x00000004000475e3 */ /* 0x000e640008000800 */
[----:B-1----:R-:W-:Y:S01]  /*3d80*/  MOV R4, UR4 ;  /* 0x0000000400047c02 */ /* 0x002fe20008000f00 */
[----:B------:R-:W-:Y:S06]  /*3d90*/  BRA.U UP0, `(.L_x_79) ;  /* 0x0000000100187547 */ /* 0x000fec000b800000 */
.L_x_80:
[----:B------:R-:W-:Y:S05]  /*3da0*/  NANOSLEEP 0x64 ;  /* 0x000000640000795d */ /* 0x000fea0003800000 */
[----:B------:R-:W-:-:S05]  /*3db0*/  UMOV UR4, 0x10 ;  /* 0x0000001000047882 */ /* 0x000fca0000000000 */
[----:B------:R-:W-:Y:S04]  /*3dc0*/  DEPBAR.LE SB1, 0x36 ;  /* 0x00009d800000791a */ /* 0x000fe80000000000 */
[----:B------:R-:W1:Y:S02]  /*3dd0*/  UTCATOMSWS.FIND_AND_SET.ALIGN UP0, UR4, UR4 ;  /* 0x00000004000475e3 */ /* 0x000e640008000800 */
[----:B-1----:R-:W-:Y:S01]  /*3de0*/  MOV R4, UR4 ;  /* 0x0000000400047c02 */ /* 0x002fe20008000f00 */
[----:B------:R-:W-:Y:S05]  /*3df0*/  BRA.U !UP0, `(.L_x_80) ;  /* 0xfffffffd08e87547 */ /* 0x000fea000b83ffff */
.L_x_79:
[-C--:B------:R-:W-:Y:S02]  /*3e00*/  SHF.L.U32 R3, R3, R4.reuse, RZ ;  /* 0x0000000403037219 */ /* 0x080fe400000006ff */
[----:B------:R-:W-:Y:S01]  /*3e10*/  SHF.L.U32 R0, R0, R4, RZ ;  /* 0x0000000400007219 */ /* 0x000fe200000006ff */
[----:B------:R-:W-:Y:S02]  /*3e20*/  IMAD.SHL.U32 R4, R4, 0x20, RZ ;  /* 0x0000002004047824 */ /* 0x000fe400078e00ff */
[----:B------:R1:W-:Y:S04]  /*3e30*/  ATOMS.OR RZ, [UR5+0x14], R3 ;  /* 0x00001403ffff798c */ /* 0x0003e8000b000005 */
[----:B------:R1:W-:Y:S04]  /*3e40*/  ATOMS.OR RZ, [UR5+0x18], R0 ;  /* 0x00001800ffff798c */ /* 0x0003e8000b000005 */
[----:B------:R1:W-:Y:S01]  /*3e50*/  STS [UR44+0x260], R4 ;  /* 0x00026004ff007988 */ /* 0x0003e2000800082c */
[----:B------:R-:W-:Y:S05]  /*3e60*/  BRA `(.L_x_78) ;  /* 0x0000000000107947 */ /* 0x000fea0003800000 */
.L_x_77:
[----:B------:R-:W-:Y:S02]  /*3e70*/  MOV R0, 0xffffffff ;  /* 0xffffffff00007802 */ /* 0x000fe40000000f00 */
[----:B------:R-:W-:-:S03]  /*3e80*/  MOV R4, 0x3eb0 ;  /* 0x00003eb000047802 */ /* 0x000fc60000000f00 */
[----:B------:R1:W-:Y:S04]  /*3e90*/  STS [UR44+0x260], R0 ;  /* 0x00026000ff007988 */ /* 0x0003e8000800082c */
[----:B-1---5:R-:W-:Y:S05]  /*3ea0*/  CALL.REL.NOINC `($__internal_1_$__cuda_sm10x_tcgen05_guardrail_trap_phase_invalid_during_alloc) ;  /* 0x0000006c00847944 */ /* 0x022fea0003c00000 */
.L_x_78:
[----:B------:R-:W-:Y:S05]  /*3eb0*/  WARPSYNC.ALL ;  /* 0x0000000000007948 */ /* 0x000fea0003800000 */
[----:B------:R-:W2:Y:S01]  /*3ec0*/  S2UR UR4, SR_CgaCtaId ;  /* 0x00000000000479c3 */ /* 0x000ea20000008800 */
[----:B------:R-:W-:Y:S01]  /*3ed0*/  UMOV UR14, 0x400 ;  /* 0x00000400000e7882 */ /* 0x000fe20000000000 */
[----:B------:R-:W-:-:S06]  /*3ee0*/  NOP ;  /* 0x0000000000007918 */ /* 0x000fcc0000000000 */
[----:B------:R-:W-:Y:S06]  /*3ef0*/  BAR.ARV 0x6, 0xa0 ;  /* 0x0182800000007b1d */ /* 0x000fec0000002000 */
[----:B------:R-:W3:Y:S01]  /*3f00*/  LDCU UR5, c[0x0][0x38c] ;  /* 0x00007180ff0577ac */ /* 0x000ee20008000800 */
[----:B------:R-:W-:Y:S01]  /*3f10*/  LOP3.LUT R2, R2, 0xffff, RZ, 0xc0, !PT ;  /* 0x0000ffff02027812 */ /* 0x000fe200078ec0ff */
[----:B------:R-:W-:Y:S01]  /*3f20*/  IMAD.MOV.U32 R11, RZ, RZ, 0x1 ;  /* 0x00000001ff0b7424 */ /* 0x000fe200078e00ff */
[----:B------:R-:W-:Y:S01]  /*3f30*/  CS2R R8, SRZ ;  /* 0x0000000000087805 */ /* 0x000fe2000001ff00 */
[----:B------:R-:W4:Y:S01]  /*3f40*/  LDCU UR8, c[0x0][0x38c] ;  /* 0x00007180ff0877ac */ /* 0x000f220008000800 */
[----:B------:R-:W-:Y:S01]  /*3f50*/  R2UR UR16, R2 ;  /* 0x00000000021072ca */ /* 0x000fe200000e0000 */
[----:B------:R-:W-:Y:S01]  /*3f60*/  IMAD.MOV.U32 R10, RZ, RZ, RZ ;  /* 0x000000ffff0a7224 */ /* 0x000fe200078e00ff */
[----:B------:R-:W-:Y:S01]  /*3f70*/  UMOV UR18, URZ ;  /* 0x000000ff00127c82 */ /* 0x000fe20008000000 */
[----:B------:R-:W-:Y:S01]  /*3f80*/  UMOV UR11, URZ ;  /* 0x000000ff000b7c82 */ /* 0x000fe20008000000 */
[----:B--2---:R-:W-:Y:S01]  /*3f90*/  ULEA UR14, UR4, UR14, 0x18 ;  /* 0x0000000e040e7291 */ /* 0x004fe2000f8ec0ff */
[----:B------:R-:W-:Y:S01]  /*3fa0*/  UMOV UR20, 0x0 ;  /* 0x0000000000147882 */ /* 0x000fe20000000000 */
[----:B------:R-:W-:-:S02]  /*3fb0*/  UMOV UR21, 0x42c0010 ;  /* 0x042c001000157882 */ /* 0x000fc40000000000 */
[----:B------:R-:W-:Y:S02]  /*3fc0*/  UIADD3 UR6, UPT, UPT, UR14, 0xb400, URZ ;  /* 0x0000b4000e067890 */ /* 0x000fe4000fffe0ff */
[----:B------:R-:W-:Y:S02]  /*3fd0*/  UIADD3 UR7, UPT, UPT, UR14, 0x17400, URZ ;  /* 0x000174000e077890 */ /* 0x000fe4000fffe0ff */
[----:B---3--:R-:W-:Y:S01]  /*3fe0*/  UIADD3 UR5, UPT, UPT, UR5, 0xf, URZ ;  /* 0x0000000f05057890 */ /* 0x008fe2000fffe0ff */
[----:B-1----:R-:W1:Y:S01]  /*3ff0*/  LDS R0, [UR14+0x260] ;  /* 0x0002600eff007984 */ /* 0x002e620008000800 */
[----:B------:R-:W-:Y:S02]  /*4000*/  USHF.R.U32.HI UR6, URZ, 0x4, UR6 ;  /* 0x00000004ff067899 */ /* 0x000fe40008011606 */
[----:B------:R-:W-:Y:S02]  /*4010*/  USHF.R.S32.HI UR4, URZ, 0x1f, UR5 ;  /* 0x0000001fff047899 */ /* 0x000fe40008011405 */
[----:B------:R-:W-:-:S02]  /*4020*/  ULOP3.LUT UR6, UR6, 0x3fff, URZ, 0xc0, !UPT ;  /* 0x00003fff06067892 */ /* 0x000fc4000f8ec0ff */
[----:B------:R-:W-:Y:S02]  /*4030*/  ULEA.HI UR4, UR4, UR5, URZ, 0x4 ;  /* 0x0000000504047291 */ /* 0x000fe4000f8f20ff */
[----:B------:R-:W-:Y:S02]  /*4040*/  USHF.R.U32.HI UR5, URZ, 0x4, UR7 ;  /* 0x00000004ff057899 */ /* 0x000fe40008011607 */
[----:B------:R-:W-:Y:S02]  /*4050*/  USHF.R.S32.HI UR22, URZ, 0x4, UR4 ;  /* 0x00000004ff167899 */ /* 0x000fe40008011404 */
[----:B------:R-:W-:Y:S02]  /*4060*/  ULOP3.LUT UR4, UR5, 0x3fff, URZ, 0xc0, !UPT ;  /* 0x00003fff05047892 */ /* 0x000fe4000f8ec0ff */
[----:B------:R-:W-:Y:S02]  /*4070*/  UISETP.LT.AND UP0, UPT, UR22, 0x1, UPT ;  /* 0x000000011600788c */ /* 0x000fe4000bf01270 */
[----:B------:R-:W-:-:S02]  /*4080*/  ULOP3.LUT UR17, UR6, 0x10000, URZ, 0xfc, !UPT ;  /* 0x0001000006117892 */ /* 0x000fc4000f8efcff */
[----:B------:R-:W-:Y:S02]  /*4090*/  USEL UR23, UR22, 0x1, !UP0 ;  /* 0x0000000116177887 */ /* 0x000fe4000c000000 */
[----:B------:R-:W-:Y:S02]  /*40a0*/  ULOP3.LUT UR4, UR4, 0x10000, URZ, 0xfc, !UPT ;  /* 0x0001000004047892 */ /* 0x000fe4000f8efcff */
[----:B------:R-:W-:Y:S02]  /*40b0*/  UIADD3 UR23, UPT, UPT, -UR23, URZ, URZ ;  /* 0x000000ff17177290 */ /* 0x000fe4000fffe1ff */
[----:B----4-:R-:W-:Y:S01]  /*40c0*/  UISETP.GE.AND UP4, UPT, UR8, 0x1, UPT ;  /* 0x000000010800788c */ /* 0x010fe2000bf86270 */
[----:B-1----:R-:W-:-:S15]  /*40d0*/  R2UR UR24, R0 ;  /* 0x00000000001872ca */ /* 0x002fde00000e0000 */
.L_x_87:
[----:B------:R-:W-:Y:S02]  /*40e0*/  LEA R0, R10, UR14, 0x3 ;  /* 0x0000000e0a007c11 */ /* 0x000fe4000f8e18ff */
[----:B------:R-:W-:Y:S02]  /*40f0*/  SHF.L.U32 R5, R9, 0x1f, RZ ;  /* 0x0000001f09057819 */ /* 0x000fe400000006ff */
[----:B------:R-:W-:Y:S01]  /*4100*/  PLOP3.LUT P0, PT, PT, PT, UP4, 0x80, 0x8 ;  /* 0x000000000008781c */ /* 0x000fe20003f0f048 */
[----:B------:R-:W-:Y:S01]  /*4110*/  VIADD R3, R0, 0x1c0 ;  /* 0x000001c000037836 */ /* 0x000fe20000000000 */
[----:B-1----:R-:W1:Y:S02]  /*4120*/  SYNCS.PHASECHK.TRANS64.TRYWAIT P1, [R0+URZ+0x1b0], R5 ;  /* 0x0001b005000075a7 */ /* 0x002e6400080211ff */
[----:B-1-3--:R-:W-:Y:S09]  /*4130*/  @!P1 BRA `(.L_x_81) ;  /* 0x0000006400989947 */ /* 0x00aff20003800000 */
.L_x_195:
[----:B------:R-:W-:Y:S01]  /*4140*/  LEA R4, R10, UR14, 0x4 ;  /* 0x0000000e0a047c11 */ /* 0x000fe2000f8e20ff */
[----:B------:R-:W-:Y:S01]  /*4150*/  @UP4 ULEA UR5, UR11, UR14, 0x3 ;  /* 0x0000000e0b054291 */ /* 0x000fe2000f8e18ff */
[----:B------:R-:W-:Y:S01]  /*4160*/  PLOP3.LUT P2, PT, PT, PT, PT, 0x80, 0x8 ;  /* 0x000000000008781c */ /* 0x000fe20003f4f070 */
[----:B------:R-:W-:Y:S01]  /*4170*/  ULEA UR19, UR18, UR14, 0x3 ;  /* 0x0000000e12137291 */ /* 0x000fe2000f8e18ff */
[----:B------:R-:W-:Y:S02]  /*4180*/  PRMT R3, RZ, 0x654, R3 ;  /* 0x00000654ff037816 */ /* 0x000fe40000000003 */
[----:B-1----:R-:W1:Y:S01]  /*4190*/  LDS.128 R4, [R4+0x240] ;  /* 0x0002400004047984 */ /* 0x002e620000000c00 */
[----:B------:R-:W-:Y:S02]  /*41a0*/  @P0 SHF.L.U32 R2, R8, 0x1f, RZ ;  /* 0x0000001f08020819 */ /* 0x000fe400000006ff */
[----:B------:R-:W-:Y:S01]  /*41b0*/  SHF.L.U32 R0, R11, 0x1f, RZ ;  /* 0x0000001f0b007819 */ /* 0x000fe200000006ff */
[----:B------:R-:W-:Y:S01]  /*41c0*/  @!PT LDS RZ, [RZ] ;  /* 0x00000000fffff984 */ /* 0x000fe20000000800 */
[----:B------:R-:W-:Y:S01]  /*41d0*/  @!PT LDS RZ, [RZ] ;  /* 0x00000000fffff984 */ /* 0x000fe20000000800 */
[----:B------:R-:W-:Y:S01]  /*41e0*/  @!PT LDS RZ, [RZ] ;  /* 0x00000000fffff984 */ /* 0x000fe20000000800 */
[----:B------:R-:W-:Y:S01]  /*41f0*/  @!PT LDS RZ, [RZ] ;  /* 0x00000000fffff984 */ /* 0x000fe20000000800 */
[----:B------:R2:W-:Y:S06]  /*4200*/  MEMBAR.ALL.CTA ;  /* 0x0000000000007992 */ /* 0x0005ec0000008000 */
[----:B--2---:R-:W2:Y:S02]  /*4210*/  FENCE.VIEW.ASYNC.S ;  /* 0x00000000000073c6 */ /* 0x004ea40000000000 */
[----:B--2---:R2:W-:Y:S01]  /*4220*/  SYNCS.ARRIVE.TRANS64.RED.A1T0 RZ, [R3+URZ], RZ ;  /* 0x000000ff03ff79a7 */ /* 0x0045e200081004ff */
[----:B------:R2:W3:Y:S01]  /*4230*/  @P0 SYNCS.PHASECHK.TRANS64.TRYWAIT P2, [UR5], R2 ;  /* 0x00000002ff0005a7 */ /* 0x0004e20008041105 */
[----:B-1----:R-:W-:Y:S01]  /*4240*/  LOP3.LUT P1, RZ, R6, 0x1, RZ, 0xc0, !PT ;  /* 0x0000000106ff7812 */ /* 0x002fe2000782c0ff */
[----:B------:R-:W1:Y:S02]  /*4250*/  SYNCS.PHASECHK.TRANS64.TRYWAIT P0, [UR19+0x1f0], R0 ;  /* 0x0001f000ff0075a7 */ /* 0x000e640008001113 */
[----:B-123--:R-:W-:Y:S10]  /*4260*/  @!P0 BRA `(.L_x_82) ;  /* 0x0000006400608947 */ /* 0x00eff40003800000 */
.L_x_197:
[----:B------:R-:W-:Y:S01]  /*4270*/  IADD3 R10, PT, PT, R10, 0x1, RZ ;  /* 0x000000010a0a7810 */ /* 0x000fe20007ffe0ff */
[----:B------:R-:W-:Y:S06]  /*4280*/  BRA.U !UP4, `(.L_x_83) ;  /* 0x000000010c9c7547 */ /* 0x000fec000b800000 */
[----:B------:R-:W-:Y:S02]  /*4290*/  ULEA.HI UR5, UR18, UR18, URZ, 0x1 ;  /* 0x0000001212057291 */ /* 0x000fe4000f8f08ff */
[----:B------:R-:W-:Y:S02]  /*42a0*/  UPLOP3.LUT UP2, UPT, UPT, UPT, UPT, 0x40, 0x4 ;  /* 0x000000000004789c */ /* 0x000fe40003f4e870 */
[----:B------:R-:W-:Y:S02]  /*42b0*/  USHF.R.U32.HI UR6, URZ, 0x1, UR5 ;  /* 0x00000001ff067899 */ /* 0x000fe40008011605 */
[----:B------:R-:W-:Y:S02]  /*42c0*/  ULOP3.LUT UR15, UR5, 0xffe, URZ, 0xc0, !UPT ;  /* 0x00000ffe050f7892 */ /* 0x000fe4000f8ec0ff */
[----:B------:R-:W-:Y:S02]  /*42d0*/  UIMAD UR5, UR6, 0xb0, UR24 ;  /* 0x000000b0060578a4 */ /* 0x000fe4000f8e0218 */
[----:B------:R-:W-:Y:S01]  /*42e0*/  UIADD3 UR15, UPT, UPT, -UR15, UR18, URZ ;  /* 0x000000120f0f7290 */ /* 0x000fe2000fffe1ff */
[----:B------:R-:W-:Y:S01]  /*42f0*/  UMOV UR13, UR23 ;  /* 0x00000017000d7c82 */ /* 0x000fe20008000000 */
[----:B------:R-:W-:-:S02]  /*4300*/  UMOV UR12, UR22 ;  /* 0x00000016000c7c82 */ /* 0x000fc40008000000 */
[----:B------:R-:W-:-:S03]  /*4310*/  ULEA UR15, UR15, UR5, 0x14 ;  /* 0x000000050f0f7291 */ /* 0x000fc6000f8ea0ff */
[----:B------:R-:W-:-:S09]  /*4320*/  UMOV UR5, UR11 ;  /* 0x0000000b00057c82 */ /* 0x000fd20008000000 */
.L_x_86:
[----:B------:R-:W-:Y:S02]  /*4330*/  UIADD3 UR13, UPT, UPT, UR13, 0x1, URZ ;  /* 0x000000010d0d7890 */ /* 0x000fe4000fffe0ff */
[----:B--2---:R-:W-:Y:S02]  /*4340*/  ULEA UR7, UR5, UR14, 0x3 ;  /* 0x0000000e05077291 */ /* 0x004fe4000f8e18ff */
[----:B------:R-:W-:Y:S01]  /*4350*/  UISETP.NE.AND UP3, UPT, UR13, URZ, UPT ;  /* 0x000000ff0d00728c */ /* 0x000fe2000bf65270 */
[----:B---3--:R-:W-:Y:S10]  /*4360*/  @P2 BRA `(.L_x_84) ;  /* 0x00000000000c2947 */ /* 0x008ff40003800000 */
[----:B-1----:R-:W-:Y:S04]  /*4370*/  SHF.L.U32 R3, R8, 0x1f, RZ ;  /* 0x0000001f08037819 */ /* 0x002fe800000006ff */
[----:B------:R-:W1:Y:S02]  /*4380*/  SYNCS.PHASECHK.TRANS64.TRYWAIT P0, [UR7], R3 ;  /* 0x00000003ff0075a7 */ /* 0x000e640008001107 */
[----:B-1----:R-:W-:Y:S05]  /*4390*/  @!P0 BRA `(.L_x_85) ;  /* 0x00000064002c8947 */ /* 0x002fea0003800000 */
.L_x_84:
[----:B------:R-:W-:Y:S01]  /*43a0*/  UISETP.NE.AND UP0, UPT, UR12, 0x1, UPT ;  /* 0x000000010c00788c */ /* 0x000fe2000bf05270 */
[----:B------:R-:W-:Y:S01]  /*43b0*/  PLOP3.LUT P2, PT, PT, PT, PT, 0x80, 0x8 ;  /* 0x000000000008781c */ /* 0x000fe20003f4f070 */
[----:B------:R-:W-:Y:S02]  /*43c0*/  UIADD3 UR6, UPT, UPT, UR5, 0x1, URZ ;  /* 0x0000000105067890 */ /* 0x000fe4000fffe0ff */
[----:B------:R-:W-:Y:S02]  /*43d0*/  UIADD3 UR12, UPT, UPT, UR12, -0x1, URZ ;  /* 0xffffffff0c0c7890 */ /* 0x000fe4000fffe0ff */
[----:B------:R-:W-:Y:S01]  /*43e0*/  UISETP.NE.AND UP1, UPT, UR6, 0x18, UPT ;  /* 0x000000180600788c */ /* 0x000fe2000bf25270 */
[----:B------:R-:W-:Y:S01]  /*43f0*/  PLOP3.LUT P0, PT, PT, PT, UP0, 0x80, 0x8 ;  /* 0x000000000008781c */ /* 0x000fe20003f0f008 */
[----:B------:R-:W-:Y:S02]  /*4400*/  UMOV UR9, 0xc0004010 ;  /* 0xc000401000097882 */ /* 0x000fe40000000000 */
[----:B------:R-:W-:Y:S02]  /*4410*/  USEL UR8, URZ, 0x1, UP1 ;  /* 0x00000001ff087887 */ /* 0x000fe40008800000 */
[----:B------:R-:W-:Y:S02]  /*4420*/  USEL UR11, UR6, URZ, UP1 ;  /* 0x000000ff060b7287 */ /* 0x000fe40008800000 */
[----:B------:R-:W-:Y:S02]  /*4430*/  UIMAD UR6, UR5, 0x160, UR4 ;  /* 0x00000160050678a4 */ /* 0x000fe4000f8e0204 */
[----:B------:R-:W-:Y:S01]  /*4440*/  @UP0 ULEA UR10, UR11, UR14, 0x3 ;  /* 0x0000000e0b0a0291 */ /* 0x000fe2000f8e18ff */
[----:B------:R-:W-:Y:S01]  /*4450*/  LOP3.LUT R8, R8, UR8, RZ, 0x3c, !PT ;  /* 0x0000000808087c12 */ /* 0x000fe2000f8e3cff */
[----:B------:R-:W-:Y:S03]  /*4460*/  ULEA UR8, UR5, UR17, 0x7 ;  /* 0x0000001105087291 */ /* 0x000fe6000f8e38ff */
[----:B-1----:R-:W-:Y:S01]  /*4470*/  @P0 SHF.L.U32 R0, R8, 0x1f, RZ ;  /* 0x0000001f08000819 */ /* 0x002fe200000006ff */
[----:B------:R-:W-:Y:S03]  /*4480*/  UMOV UR5, UR11 ;  /* 0x0000000b00057c82 */ /* 0x000fe60008000000 */
[----:B------:R2:W3:Y:S01]  /*4490*/  @P0 SYNCS.PHASECHK.TRANS64.TRYWAIT P2, [UR10], R0 ;  /* 0x00000000ff0005a7 */ /* 0x0004e2000804110a */
[----:B------:R-:W-:Y:S03]  /*44a0*/  UIADD3 UR10, UPT, UPT, UR7, 0xc0, URZ ;  /* 0x000000c0070a7890 */ /* 0x000fe6000fffe0ff */
[----:B------:R-:W-:Y:S02]  /*44b0*/  UMOV UR7, 0xc0004010 ;  /* 0xc000401000077882 */ /* 0x000fe40000000000 */
[----:B------:R2:W-:Y:S01]  /*44c0*/  UTCHMMA gdesc[UR8], gdesc[UR6], tmem[UR15], tmem[UR20], idesc[UR21], UP2 ;  /* 0x00ff1406080075ea */ /* 0x0005e2000900000f */
[----:B------:R-:W-:Y:S03]  /*44d0*/  UPLOP3.LUT UP2, UPT, UPT, UPT, UPT, 0x80, 0x8 ;  /* 0x000000000008789c */ /* 0x000fe60003f4f070 */
[----:B------:R2:W-:Y:S01]  /*44e0*/  UTCBAR.MULTICAST [UR10], URZ, UR16 ;  /* 0x000000ff0a0073e9 */ /* 0x0005e20008000810 */
[----:B------:R-:W-:Y:S07]  /*44f0*/  BRA.U UP3, `(.L_x_86) ;  /* 0xfffffffd038c7547 */ /* 0x000fee000b83ffff */
.L_x_83:
[----:B------:R-:W-:Y:S01]  /*4500*/  UIADD3 UR5, UPT, UPT, UR18, 0x1, URZ ;  /* 0x0000000112057890 */ /* 0x000fe2000fffe0ff */
[C---:B------:R-:W-:Y:S01]  /*4510*/  ISETP.NE.AND P0, PT, R10.reuse, 0x2, PT ;  /* 0x000000020a00780c */ /* 0x040fe20003f05270 */
[----:B--2---:R-:W-:Y:S02]  /*4520*/  UIADD3 UR6, UPT, UPT, UR19, 0x1d0, URZ ;  /* 0x000001d013067890 */ /* 0x004fe4000fffe0ff */
[----:B------:R-:W-:Y:S01]  /*4530*/  UISETP.NE.AND UP0, UPT, UR5, 0x4, UPT ;  /* 0x000000040500788c */ /* 0x000fe2000bf05270 */
[----:B-1----:R-:W-:Y:S02]  /*4540*/  SEL R0, RZ, 0x1, P0 ;  /* 0x00000001ff007807 */ /* 0x002fe40000000000 */
[----:B------:R-:W-:Y:S01]  /*4550*/  SEL R10, R10, RZ, P0 ;  /* 0x000000ff0a0a7207 */ /* 0x000fe20000000000 */
[----:B------:R-:W-:Y:S01]  /*4560*/  USEL UR7, URZ, 0x1, UP0 ;  /* 0x00000001ff077887 */ /* 0x000fe20008000000 */
[----:B------:R-:W-:Y:S01]  /*4570*/  LOP3.LUT R9, R9, R0, RZ, 0x3c, !PT ;  /* 0x0000000009097212 */ /* 0x000fe200078e3cff */
[----:B------:R-:W-:Y:S01]  /*4580*/  USEL UR18, UR5, URZ, UP0 ;  /* 0x000000ff05127287 */ /* 0x000fe20008000000 */
[----:B------:R1:W-:Y:S03]  /*4590*/  UTCBAR [UR6], URZ ;  /* 0x000000ff060073e9 */ /* 0x0003e600080000ff */
[----:B------:R-:W-:Y:S01]  /*45a0*/  LOP3.LUT R11, R11, UR7, RZ, 0x3c, !PT ;  /* 0x000000070b0b7c12 */ /* 0x000fe2000f8e3cff */
[----:B------:R-:W-:Y:S07]  /*45b0*/  @P1 BRA `(.L_x_87) ;  /* 0xfffffff800c81947 */ /* 0x000fee000383ffff */
[----:B------:R-:W2:Y:S01]  /*45c0*/  S2UR UR8, SR_CgaCtaId ;  /* 0x00000000000879c3 */ /* 0x000ea20000008800 */
[----:B------:R-:W-:Y:S01]  /*45d0*/  ELECT P0, URZ, PT ;  /* 0x0000000000ff782f */ /* 0x000fe20003800000 */
[----:B------:R-:W-:Y:S01]  /*45e0*/  IMAD.MOV.U32 R0, RZ, RZ, 0x1 ;  /* 0x00000001ff007424 */ /* 0x000fe200078e00ff */
[----:B------:R-:W-:Y:S01]  /*45f0*/  UIADD3 UR14, UPT, UPT, UR14, 0x1f0, URZ ;  /* 0x000001f00e0e7890 */ /* 0x000fe2000fffe0ff */
[----:B------:R-:W-:Y:S01]  /*4600*/  SHF.L.U32 R3, R11, 0x1f, RZ ;  /* 0x0000001f0b037819 */ /* 0x000fe200000006ff */
[----:B------:R-:W-:-:S03]  /*4610*/  UMOV UR4, 0x40 ;  /* 0x0000004000047882 */ /* 0x000fc60000000000 */
[----:B------:R-:W-:Y:S01]  /*4620*/  UVIRTCOUNT.DEALLOC.SMPOOL 0x80 ;  /* 0x000000800000784c */ /* 0x000fe20000000000 */
[----:B--2---:R-:W-:Y:S02]  /*4630*/  ULEA UR8, UR8, UR4, 0x18 ;  /* 0x0000000408087291 */ /* 0x004fe4000f8ec0ff */
[----:B------:R-:W-:-:S07]  /*4640*/  ULEA UR4, UR18, UR14, 0x3 ;  /* 0x0000000e12047291 */ /* 0x000fce000f8e18ff */
[----:B------:R2:W-:Y:S02]  /*4650*/  @P0 STS.U8 [UR8+0x1c], R0 ;  /* 0x00001c00ff000988 */ /* 0x0005e40008000008 */
[----:B------:R-:W4:Y:S02]  /*4660*/  SYNCS.PHASECHK.TRANS64.TRYWAIT P0, [UR4], R3 ;  /* 0x00000003ff0075a7 */ /* 0x000f240008001104 */
[----:B--2-4-:R-:W-:Y:S05]  /*4670*/  @!P0 BRA `(.L_x_88) ;  /* 0x00000060008c8947 */ /* 0x014fea0003800000 */
.L_x_200:
[----:B------:R-:W-:-:S04]  /*4680*/  UIADD3 UR4, UPT, UPT, UR18, 0x1, URZ ;  /* 0x0000000112047890 */ /* 0x000fc8000fffe0ff */
[----:B------:R-:W-:-:S04]  /*4690*/  UISETP.NE.AND UP0, UPT, UR4, 0x4, UPT ;  /* 0x000000040400788c */ /* 0x000fc8000bf05270 */
[----:B-1----:R-:W-:Y:S02]  /*46a0*/  USEL UR6, URZ, 0x1, UP0 ;  /* 0x00000001ff067887 */ /* 0x002fe40008000000 */
[----:B------:R-:W-:-:S04]  /*46b0*/  USEL UR4, UR4, URZ, UP0 ;  /* 0x000000ff04047287 */ /* 0x000fc80008000000 */
[----:B------:R-:W-:Y:S01]  /*46c0*/  ULEA UR5, UR4, UR14, 0x3 ;  /* 0x0000000e04057291 */ /* 0x000fe2000f8e18ff */
[----:B------:R-:W-:-:S04]  /*46d0*/  LOP3.LUT R2, R11, UR6, RZ, 0x3c, !PT ;  /* 0x000000060b027c12 */ /* 0x000fc8000f8e3cff */
[----:B--2---:R-:W-:-:S04]  /*46e0*/  SHF.L.U32 R3, R2, 0x1f, RZ ;  /* 0x0000001f02037819 */ /* 0x004fc800000006ff */
[----:B------:R-:W1:Y:S02]  /*46f0*/  SYNCS.PHASECHK.TRANS64.TRYWAIT P0, [UR5], R3 ;  /* 0x00000003ff0075a7 */ /* 0x000e640008001105 */
[----:B-1----:R-:W-:Y:S05]  /*4700*/  @!P0 BRA `(.L_x_89) ;  /* 0x0000006000808947 */ /* 0x002fea0003800000 */
.L_x_202:
        /* <DEDUP_REMOVED lines=9> */
.L_x_204:
[----:B------:R-:W-:-:S04]  /*47a0*/  UIADD3 UR4, UPT, UPT, UR4, 0x1, URZ ;  /* 0x0000000104047890 */ /* 0x000fc8000fffe0ff */
[----:B------:R-:W-:-:S04]  /*47b0*/  UISETP.NE.AND UP0, UPT, UR4, 0x4, UPT ;  /* 0x000000040400788c */ /* 0x000fc8000bf05270 */
[----:B------:R-:W-:Y:S02]  /*47c0*/  USEL UR5, URZ, 0x1, UP0 ;  /* 0x00000001ff057887 */ /* 0x000fe40008000000 */
[----:B------:R-:W-:-:S04]  /*47d0*/  USEL UR4, UR4, URZ, UP0 ;  /* 0x000000ff04047287 */ /* 0x000fc80008000000 */
[----:B------:R-:W-:Y:S01]  /*47e0*/  ULEA UR4, UR4, UR14, 0x3 ;  /* 0x0000000e04047291 */ /* 0x000fe2000f8e18ff */
[----:B-1----:R-:W-:-:S04]  /*47f0*/  LOP3.LUT R3, R2, UR5, RZ, 0x3c, !PT ;  /* 0x0000000502037c12 */ /* 0x002fc8000f8e3cff */
[----:B------:R-:W-:-:S04]  /*4800*/  SHF.L.U32 R3, R3, 0x1f, RZ ;  /* 0x0000001f03037819 */ /* 0x000fc800000006ff */
[----:B------:R-:W1:Y:S02]  /*4810*/  SYNCS.PHASECHK.TRANS64.TRYWAIT P0, [UR4], R3 ;  /* 0x00000003ff0075a7 */ /* 0x000e640008001104 */
[----:B-1----:R-:W-:Y:S05]  /*4820*/  @!P0 BRA `(.L_x_91) ;  /* 0x0000006000688947 */ /* 0x002fea0003800000 */
.L_x_206:
[----:B------:R-:W-:Y:S01]  /*4830*/  NOP ;  /* 0x0000000000007918 */ /* 0x000fe20000000000 */
[----:B-1----:R-:W1:Y:S01]  /*4840*/  LDS R0, [UR8+0x14] ;  /* 0x00001408ff007984 */ /* 0x002e620008000800 */
[----:B------:R-:W-:Y:S01]  /*4850*/  ULOP3.LUT UR4, UR24, 0xffff, URZ, 0xc0, !UPT ;  /* 0x0000ffff18047892 */ /* 0x000fe2000f8ec0ff */
[----:B------:R-:W-:Y:S01]  /*4860*/  UMOV UR5, 0xffff ;  /* 0x0000ffff00057882 */ /* 0x000fe20000000000 */
[----:B------:R-:W-:Y:S02]  /*4870*/  UMOV UR6, 0x1 ;  /* 0x0000000100067882 */ /* 0x000fe40000000000 */
[----:B------:R-:W-:-:S04]  /*4880*/  USHF.R.U32.HI UR4, URZ, 0x5, UR4 ;  /* 0x00000005ff047899 */ /* 0x000fc80008011604 */
[----:B------:R-:W-:Y:S02]  /*4890*/  USHF.L.U32 UR5, UR5, UR4, URZ ;  /* 0x0000000405057299 */ /* 0x000fe400080006ff */
[----:B------:R-:W-:-:S04]  /*48a0*/  USHF.L.U32 UR4, UR6, UR4, URZ ;  /* 0x0000000406047299 */ /* 0x000fc800080006ff */
[----:B-1----:R-:W-:-:S04]  /*48b0*/  LOP3.LUT R0, R0, UR5, RZ, 0xc0, !PT ;  /* 0x0000000500007c12 */ /* 0x002fc8000f8ec0ff */
[----:B------:R-:W-:-:S13]  /*48c0*/  ISETP.NE.AND P0, PT, R0, UR5, PT ;  /* 0x0000000500007c0c */ /* 0x000fda000bf05270 */
[----:B------:R-:W-:Y:S05]  /*48d0*/  @P0 BRA `(.L_x_92) ;  /* 0x0000000000580947 */ /* 0x000fea0003800000 */
[----:B------:R-:W1:Y:S02]  /*48e0*/  LDS R0, [UR8+0x18] ;  /* 0x00001808ff007984 */ /* 0x000e640008000800 */
[----:B-1----:R-:W-:-:S04]  /*48f0*/  LOP3.LUT R0, R0, UR4, RZ, 0xc0, !PT ;  /* 0x0000000400007c12 */ /* 0x002fc8000f8ec0ff */
[----:B------:R-:W-:-:S13]  /*4900*/  ISETP.NE.AND P0, PT, R0, UR4, PT ;  /* 0x0000000400007c0c */ /* 0x000fda000bf05270 */
[----:B------:R-:W-:Y:S05]  /*4910*/  @P0 BRA `(.L_x_93) ;  /* 0x00000000003c0947 */ /* 0x000fea0003800000 */
[----:B------:R-:W1:Y:S01]  /*4920*/  S2R R2, SR_LANEID ;  /* 0x0000000000027919 */ /* 0x000e620000000000 */
[----:B------:R-:W-:Y:S01]  /*4930*/  ULOP3.LUT UR5, URZ, UR5, URZ, 0x33, !UPT ;  /* 0x00000005ff057292 */ /* 0x000fe2000f8e33ff */
[----:B------:R-:W-:Y:S01]  /*4940*/  LOP3.LUT R4, RZ, UR4, RZ, 0x33, !PT ;  /* 0x00000004ff047c12 */ /* 0x000fe2000f8e33ff */
[----:B------:R-:W-:Y:S02]  /*4950*/  VOTEU.ANY UR4, UPT, PT ;  /* 0x0000000000047886 */ /* 0x000fe400038e0100 */
[----:B------:R-:W-:Y:S01]  /*4960*/  UFLO.U32 UR4, UR4 ;  /* 0x00000004000472bd */ /* 0x000fe200080e0000 */
[----:B------:R-:W2:Y:S01]  /*4970*/  REDUX UR6, R4 ;  /* 0x00000000040673c4 */ /* 0x000ea20000000000 */
[----:B------:R-:W-:-:S06]  /*4980*/  IMAD.U32 R0, RZ, RZ, UR5 ;  /* 0x00000005ff007e24 */ /* 0x000fcc000f8e00ff */
[----:B------:R4:W-:Y:S01]  /*4990*/  UTCATOMSWS.AND URZ, UR5 ;  /* 0x0000000500ff79e3 */ /* 0x0009e20008000000 */
[----:B------:R-:W3:Y:S01]  /*49a0*/  REDUX UR7, R0 ;  /* 0x00000000000773c4 */ /* 0x000ee20000000000 */
[----:B-1----:R-:W-:Y:S01]  /*49b0*/  ISETP.EQ.U32.AND P0, PT, R2, UR4, PT ;  /* 0x0000000402007c0c */ /* 0x002fe2000bf02070 */
[----:B--2---:R-:W-:Y:S01]  /*49c0*/  IMAD.U32 R2, RZ, RZ, UR6 ;  /* 0x00000006ff027e24 */ /* 0x004fe2000f8e00ff */
[----:B---3--:R-:W-:-:S11]  /*49d0*/  MOV R3, UR7 ;  /* 0x0000000700037c02 */ /* 0x008fd60008000f00 */
[----:B------:R4:W-:Y:S04]  /*49e0*/  @P0 ATOMS.AND RZ, [UR8+0x14], R3 ;  /* 0x00001403ffff098c */ /* 0x0009e8000a800008 */
[----:B------:R4:W-:Y:S01]  /*49f0*/  @P0 ATOMS.AND RZ, [UR8+0x18], R2 ;  /* 0x00001802ffff098c */ /* 0x0009e2000a800008 */
[----:B------:R-:W-:Y:S05]  /*4a00*/  BRA `(.L_x_94) ;  /* 0x0000000000147947 */ /* 0x000fea0003800000 */
.L_x_93:
[----:B------:R-:W-:Y:S02]  /*4a10*/  MOV R2, 0x4a30 ;  /* 0x00004a3000027802 */ /* 0x000fe40000000f00 */
[----:B---3-5:R-:W-:Y:S05]  /*4a20*/  CALL.REL.NOINC `($__internal_0_$__cuda_sm10x_tcgen05_guardrail_trap_col_being_dealloced_not_returned_by_alloc) ;  /* 0x0000006000987944 */ /* 0x028fea0003c00000 */
[----:B------:R-:W-:Y:S05]  /*4a30*/  BRA `(.L_x_94) ;  /* 0x0000000000087947 */ /* 0x000fea0003800000 */
.L_x_92:
[----:B------:R-:W-:Y:S02]  /*4a40*/  MOV R2, 0x4a60 ;  /* 0x00004a6000027802 */ /* 0x000fe40000000f00 */
[----:B---3-5:R-:W-:Y:S05]  /*4a50*/  CALL.REL.NOINC `($__internal_2_$__cuda_sm10x_tcgen05_guardrail_trap_unallocated_columns_being_dealloced) ;  /* 0x0000006000a47944 */ /* 0x028fea0003c00000 */
.L_x_94:
[----:B------:R-:W-:Y:S01]  /*4a60*/  NOP ;  /* 0x0000000000007918 */ /* 0x000fe20000000000 */
[----:B----4-:R-:W-:Y:S05]  /*4a70*/  EXIT ;  /* 0x000000000000794d */ /* 0x010fea0003800000 */
.L_x_76:
[----:B------:R-:W-:-:S09]  /*4a80*/  UISETP.NE.OR UP0, UPT, UR20, 0x3, !UP3 ;  /* 0x000000031400788c */ /* 0x000fd2000df05670 */
[----:B------:R-:W-:Y:S05]  /*4a90*/  BRA.U UP0, `(.L_x_95) ;  /* 0x00000011003c7547 */ /* 0x000fea000b800000 */
[----:B------:R-:W1:Y:S01]  /*4aa0*/  LDCU.64 UR4, c[0x0][0x888] ;  /* 0x00011100ff0477ac */ /* 0x000e620008000a00 */
[----:B------:R-:W2:Y:S01]  /*4ab0*/  LDC.64 R12, c[0x0][0x348] ;  /* 0x0000d200ff0c7b82 */ /* 0x000ea20000000a00 */
[----:B------:R-:W-:Y:S02]  /*4ac0*/  HFMA2 R9, -RZ, RZ, 0, 0 ;  /* 0x00000000ff097431 */ /* 0x000fe400000001ff */
[----:B------:R-:W-:Y:S01]  /*4ad0*/  IMAD.MOV.U32 R11, RZ, RZ, 0x1 ;  /* 0x00000001ff0b7424 */ /* 0x000fe200078e00ff */
[----:B------:R-:W3:Y:S01]  /*4ae0*/  LDCU UR43, c[0x0][0x370] ;  /* 0x00006e00ff2b77ac */ /* 0x000ee20008000800 */
[----:B------:R-:W-:Y:S01]  /*4af0*/  IMAD.MOV.U32 R10, RZ, RZ, RZ ;  /* 0x000000ffff0a7224 */ /* 0x000fe200078e00ff */
[----:B------:R-:W-:Y:S01]  /*4b00*/  MOV R8, 0x5800 ;  /* 0x0000580000087802 */ /* 0x000fe20000000f00 */
[----:B------:R-:W3:Y:S01]  /*4b10*/  LDCU.128 UR48, c[0x0][0xb10] ;  /* 0x00016200ff3077ac */ /* 0x000ee20008000c00 */
[----:B------:R-:W4:Y:S01]  /*4b20*/  LDCU UR37, c[0x0][0x374] ;  /* 0x00006e80ff2577ac */ /* 0x000f220008000800 */
[----:B------:R-:W4:Y:S01]  /*4b30*/  LDCU.64 UR40, c[0x0][0x890] ;  /* 0x00011200ff2877ac */ /* 0x000f220008000a00 */
[----:B-1----:R-:W-:Y:S01]  /*4b40*/  UISETP.NE.U32.AND UP0, UPT, UR4, URZ, UPT ;  /* 0x000000ff0400728c */ /* 0x002fe2000bf05070 */
[----:B------:R-:W1:Y:S01]  /*4b50*/  LDCU UR15, c[0x0][0xb0c] ;  /* 0x00016180ff0f77ac */ /* 0x000e620008000800 */
[----:B------:R-:W1:Y:S01]  /*4b60*/  LDCU UR53, c[0x0][0xb20] ;  /* 0x00016400ff3577ac */ /* 0x000e620008000800 */
[----:B------:R-:W1:Y:S01]  /*4b70*/  LDCU UR4, c[0x0][0xb30] ;  /* 0x00016600ff0477ac */ /* 0x000e620008000800 */
[----:B---3--:R-:W-:-:S02]  /*4b80*/  UIMAD.WIDE.U32 UR8, UR43, UR48, URZ ;  /* 0x000000302b0872a5 */ /* 0x008fc4000f8e00ff */
[----:B----4-:R-:W-:Y:S02]  /*4b90*/  UIMAD.WIDE.U32 UR10, UR37, UR51, URZ ;  /* 0x00000033250a72a5 */ /* 0x010fe4000f8e00ff */
[----:B------:R-:W-:Y:S02]  /*4ba0*/  UISETP.NE.AND.EX UP6, UPT, UR5, URZ, UPT, UP0 ;  /* 0x000000ff0500728c */ /* 0x000fe4000bfc5300 */
[----:B------:R-:W-:Y:S02]  /*4bb0*/  UISETP.NE.AND UP0, UPT, UR42, 0x1, UPT ;  /* 0x000000012a00788c */ /* 0x000fe4000bf05270 */
[----:B------:R-:W-:Y:S01]  /*4bc0*/  UISETP.NE.U32.AND UP0, UPT, UR40, URZ, UPT ;  /* 0x000000ff2800728c */ /* 0x000fe2000bf05070 */
[----:B------:R-:W-:Y:S01]  /*4bd0*/  UMOV UR6, 0x400 ;  /* 0x0000040000067882 */ /* 0x000fe20000000000 */
[----:B------:R-:W-:Y:S01]  /*4be0*/  UMOV UR8, UR9 ;  /* 0x0000000900087c82 */ /* 0x000fe20008000000 */
[----:B------:R-:W-:Y:S01]  /*4bf0*/  UMOV UR45, UR11 ;  /* 0x0000000b002d7c82 */ /* 0x000fe20008000000 */
[----:B------:R-:W-:-:S02]  /*4c00*/  USEL UR52, URZ, 0x1, UP4 ;  /* 0x00000001ff347887 */ /* 0x000fc4000a000000 */
[----:B------:R-:W-:Y:S02]  /*4c10*/  UISETP.GE.AND UP3, UPT, UR42, 0x1, UPT ;  /* 0x000000012a00788c */ /* 0x000fe4000bf66270 */
[----:B------:R-:W-:Y:S01]  /*4c20*/  UISETP.NE.AND.EX UP5, UPT, UR41, URZ, UPT, UP0 ;  /* 0x000000ff2900728c */ /* 0x000fe2000bfa5300 */
[----:B------:R-:W-:Y:S01]  /*4c30*/  UMOV UR21, URZ ;  /* 0x000000ff00157c82 */ /* 0x000fe20008000000 */
[----:B------:R-:W-:Y:S01]  /*4c40*/  UPLOP3.LUT UP1, UPT, UPT, UPT, UPT, 0x40, 0x4 ;  /* 0x000000000004789c */ /* 0x000fe20003f2e870 */
[----:B------:R-:W3:Y:S01]  /*4c50*/  LDCU.64 UR22, c[0x0][0xb28] ;  /* 0x00016500ff1677ac */ /* 0x000ee20008000a00 */
[----:B------:R-:W-:Y:S02]  /*4c60*/  ULEA UR6, UR44, UR6, 0x18 ;  /* 0x000000062c067291 */ /* 0x000fe4000f8ec0ff */
[----:B-1----:R-:W-:Y:S02]  /*4c70*/  UISETP.NE.AND UP3, UPT, UR15, 0x1, UPT ;  /* 0x000000010f00788c */ /* 0x002fe4000bf65270 */
[----:B------:R-:W-:-:S02]  /*4c80*/  USHF.R.U32.HI UR46, URZ, UR49, UR8 ;  /* 0x00000031ff2e7299 */ /* 0x000fc40008011608 */
[----:B------:R-:W-:Y:S02]  /*4c90*/  USHF.R.U32.HI UR45, URZ, UR53, UR45 ;  /* 0x00000035ff2d7299 */ /* 0x000fe4000801162d */
[----:B------:R-:W-:Y:S02]  /*4ca0*/  UISETP.NE.AND UP0, UPT, UR50, 0x1, UPT ;  /* 0x000000013200788c */ /* 0x000fe4000bf05270 */
[----:B--2---:R-:W-:-:S11]  /*4cb0*/  UISETP.NE.AND UP4, UPT, UR4, 0x1, UPT ;  /* 0x000000010400788c */ /* 0x004fd6000bf85270 */
.L_x_103:
[C---:B------:R-:W-:Y:S02]  /*4cc0*/  LEA R3, R10.reuse, UR6, 0x3 ;  /* 0x000000060a037c11 */ /* 0x040fe4000f8e18ff */
[----:B------:R-:W-:Y:S02]  /*4cd0*/  SHF.L.U32 R0, R9, 0x1f, RZ ;  /* 0x0000001f09007819 */ /* 0x000fe400000006ff */
[----:B------:R-:W-:Y:S02]  /*4ce0*/  LEA R5, R10, UR6, 0x4 ;  /* 0x000000060a057c11 */ /* 0x000fe4000f8e20ff */
[----:B-1----:R-:W1:Y:S02]  /*4cf0*/  SYNCS.PHASECHK.TRANS64.TRYWAIT P0, [R3+URZ+0x1b0], R0 ;  /* 0x0001b000030075a7 */ /* 0x002e6400080011ff */
[----:B-1----:R-:W-:Y:S05]  /*4d00*/  @!P0 BRA `(.L_x_96) ;  /* 0x0000005c00488947 */ /* 0x002fea0003800000 */
.L_x_207:
        /* <DEDUP_REMOVED lines=8> */
[----:B--2---:R-:W-:Y:S11]  /*4d90*/  LOP3.LUT P0, RZ, R6, 0x1, RZ, 0xc0, !PT ;  /* 0x0000000106ff7812 */ /* 0x004ff6000780c0ff */
[----:B------:R-:W-:Y:S02]  /*4da0*/  @!UPT UIADD3 URZ, UPT, UPT, URZ, URZ, URZ ;  /* 0x000000fffffff290 */ /* 0x000fe4000fffe0ff */
[----:B----4-:R-:W-:Y:S01]  /*4db0*/  VOTEU.ANY UP3, P0 ;  /* 0x0000000000ff7886 */ /* 0x010fe20000060100 */
[----:B------:R-:W-:Y:S11]  /*4dc0*/  PLOP3.LUT P0, PT, PT, PT, UP3, 0x80, 0x8 ;  /* 0x000000000008781c */ /* 0x000ff60003f0f038 */
[----:B------:R-:W-:Y:S02]  /*4dd0*/  @!UPT UIADD3 URZ, UPT, UPT, URZ, URZ, URZ ;  /* 0x000000fffffff290 */ /* 0x000fe4000fffe0ff */
[----:B-1----:R-:W-:Y:S02]  /*4de0*/  @P0 SHF.R.U32.HI R0, RZ, 0x10, R5 ;  /* 0x00000010ff000819 */ /* 0x002fe40000011605 */
[----:B------:R-:W-:Y:S02]  /*4df0*/  @P0 MOV R2, R4 ;  /* 0x0000000400020202 */ /* 0x000fe40000000f00 */
[----:B------:R-:W-:Y:S01]  /*4e00*/  @P0 R2UR UR4, R0 ;  /* 0x00000000000402ca */ /* 0x000fe200000e0000 */
[----:B------:R-:W-:Y:S01]  /*4e10*/  VIADD R0, R3, 0x1c0 ;  /* 0x000001c003007836 */ /* 0x000fe20000000000 */
[----:B------:R-:W-:Y:S02]  /*4e20*/  @P0 LOP3.LUT R4, R5, 0xffff, RZ, 0xc0, !PT ;  /* 0x0000ffff05040812 */ /* 0x000fe400078ec0ff */
[----:B------:R-:W-:Y:S02]  /*4e30*/  @P0 R2UR UR7, R2 ;  /* 0x00000000020702ca */ /* 0x000fe400000e0000 */
[----:B------:R-:W-:Y:S02]  /*4e40*/  PRMT R0, RZ, 0x654, R0 ;  /* 0x00000654ff007816 */ /* 0x000fe40000000000 */
[----:B------:R-:W-:Y:S02]  /*4e50*/  @P0 R2UR UR5, R4 ;  /* 0x00000000040502ca */ /* 0x000fe400000e0000 */
[----:B------:R1:W-:Y:S03]  /*4e60*/  SYNCS.ARRIVE.TRANS64.RED.A1T0 RZ, [R0+URZ], RZ ;  /* 0x000000ff00ff79a7 */ /* 0x0003e600081004ff */
[----:B------:R-:W-:Y:S04]  /*4e70*/  @UP3 UMOV UR29, UR4 ;  /* 0x00000004001d3c82 */ /* 0x000fe80008000000 */
[----:B------:R-:W-:Y:S04]  /*4e80*/  @UP3 UMOV UR14, UR7 ;  /* 0x00000007000e3c82 */ /* 0x000fe80008000000 */
[----:B------:R-:W-:Y:S01]  /*4e90*/  @UP3 UMOV UR13, UR5 ;  /* 0x00000005000d3c82 */ /* 0x000fe20008000000 */
[----:B------:R-:W-:Y:S05]  /*4ea0*/  BRA.U !UP0, `(.L_x_97) ;  /* 0x0000000108c07547 */ /* 0x000fea000b800000 */
[----:B------:R-:W-:Y:S02]  /*4eb0*/  UIMAD.WIDE.U32 UR10, UR13, UR51, URZ ;  /* 0x000000330d0a72a5 */ /* 0x000fe4000f8e00ff */
[----:B------:R-:W-:Y:S02]  /*4ec0*/  UP2UR UR12, UPR, URZ, 0x4 ;  /* 0x00000004ff0c7883 */ /* 0x000fe40008000000 */
[----:B------:R-:W-:Y:S02]  /*4ed0*/  UISETP.NE.AND UP2, UPT, UR50, 0x1, UPT ;  /* 0x000000013200788c */ /* 0x000fe4000bf45270 */
[----:B------:R-:W-:Y:S02]  /*4ee0*/  UIMAD.WIDE.U32 UR16, UR14, UR48, URZ ;  /* 0x000000300e1072a5 */ /* 0x000fe4000f8e00ff */
[----:B------:R-:W-:Y:S02]  /*4ef0*/  USEL UR4, UR37, UR45, !UP2 ;  /* 0x0000002d25047287 */ /* 0x000fe4000d000000 */
[----:B------:R-:W-:Y:S02]  /*4f00*/  UISETP.NE.AND UP0, UPT, UR15, 0x1, UPT ;  /* 0x000000010f00788c */ /* 0x000fe4000bf05270 */
[----:B------:R-:W-:Y:S02]  /*4f10*/  UP2UR UR20, UPR, URZ, 0x2 ;  /* 0x00000002ff147883 */ /* 0x000fe40008000000 */
[----:B------:R-:W-:Y:S02]  /*4f20*/  UISETP.NE.AND UP1, UPT, UR42, 0x1, UPT ;  /* 0x000000012a00788c */ /* 0x000fe4000bf25270 */
[----:B---3--:R-:W-:Y:S02]  /*4f30*/  UIMAD.WIDE.U32 UR18, UR4, UR22, URZ ;  /* 0x00000016041272a5 */ /* 0x008fe4000f8e00ff */
[----:B------:R-:W-:Y:S01]  /*4f40*/  USEL UR8, UR43, UR46, !UP0 ;  /* 0x0000002e2b087287 */ /* 0x000fe2000c000000 */
[----:B------:R-:W-:Y:S02]  /*4f50*/  UMOV UR5, UR11 ;  /* 0x0000000b00057c82 */ /* 0x000fe40008000000 */
[----:B------:R-:W-:Y:S02]  /*4f60*/  USHF.R.U32.HI UR7, URZ, UR53, UR5 ;  /* 0x00000035ff077299 */ /* 0x000fe40008011605 */
[----:B------:R-:W-:Y:S02]  /*4f70*/  UIMAD.WIDE.U32 UR24, UR8, UR22, URZ ;  /* 0x00000016081872a5 */ /* 0x000fe4000f8e00ff */
[----:B------:R-:W-:Y:S02]  /*4f80*/  USEL UR7, UR13, UR7, !UP2 ;  /* 0x000000070d077287 */ /* 0x000fe4000d000000 */
[----:B------:R-:W-:Y:S02]  /*4f90*/  UISETP.NE.AND UP2, UPT, UR12, URZ, UPT ;  /* 0x000000ff0c00728c */ /* 0x000fe4000bf45270 */
[----:B------:R-:W-:Y:S01]  /*4fa0*/  UIMAD.WIDE.U32 UR10, UR7, UR22, URZ ;  /* 0x00000016070a72a5 */ /* 0x000fe2000f8e00ff */
[----:B------:R-:W-:Y:S02]  /*4fb0*/  UMOV UR5, UR17 ;  /* 0x0000001100057c82 */ /* 0x000fe40008000000 */
[----:B------:R-:W-:Y:S03]  /*4fc0*/  USHF.R.U32.HI UR9, URZ, UR49, UR5 ;  /* 0x00000031ff097299 */ /* 0x000fe60008011605 */
[----:B------:R-:W-:Y:S02]  /*4fd0*/  UMOV UR5, UR19 ;  /* 0x0000001300057c82 */ /* 0x000fe40008000000 */
[----:B------:R-:W-:Y:S03]  /*4fe0*/  @UP1 USHF.R.U32.HI UR4, URZ, UR23, UR5 ;  /* 0x00000017ff041299 */ /* 0x000fe60008011605 */
[----:B------:R-:W-:Y:S01]  /*4ff0*/  UMOV UR5, UR25 ;  /* 0x0000001900057c82 */ /* 0x000fe20008000000 */
[----:B------:R-:W-:Y:S02]  /*5000*/  UIMAD UR4, UR42, UR4, URZ ;  /* 0x000000042a0472a4 */ /* 0x000fe4000f8e02ff */
[----:B------:R-:W-:Y:S02]  /*5010*/  @UP1 USHF.R.U32.HI UR8, URZ, UR23, UR5 ;  /* 0x00000017ff081299 */ /* 0x000fe40008011605 */
[----:B------:R-:W-:Y:S02]  /*5020*/  USEL UR5, UR14, UR9, !UP0 ;  /* 0x000000090e057287 */ /* 0x000fe4000c000000 */
[----:B------:R-:W-:Y:S02]  /*5030*/  UIMAD UR9, UR42, UR8, URZ ;  /* 0x000000082a0972a4 */ /* 0x000fe4000f8e02ff */
[----:B------:R-:W-:Y:S03]  /*5040*/  UISETP.GE.AND UP0, UPT, UR7, UR4, UPT ;  /* 0x000000040700728c */ /* 0x000fe6000bf06270 */
[----:B------:R-:W-:Y:S01]  /*5050*/  UMOV UR4, UR11 ;  /* 0x0000000b00047c82 */ /* 0x000fe20008000000 */
[----:B------:R-:W-:Y:S02]  /*5060*/  UISETP.GE.OR UP0, UPT, UR5, UR9, UP0 ;  /* 0x000000090500728c */ /* 0x000fe40008706670 */
[----:B------:R-:W-:Y:S02]  /*5070*/  USHF.R.U32.HI UR4, URZ, UR23, UR4 ;  /* 0x00000017ff047299 */ /* 0x000fe40008011604 */
[----:B------:R-:W-:Y:S02]  /*5080*/  UIMAD.WIDE.U32 UR10, UR5, UR22, URZ ;  /* 0x00000016050a72a5 */ /* 0x000fe4000f8e00ff */
[----:B------:R-:W-:Y:S04]  /*5090*/  USEL UR12, UR7, UR4, !UP1 ;  /* 0x00000004070c7287 */ /* 0x000fe8000c800000 */
[----:B------:R-:W-:Y:S01]  /*50a0*/  UIADD3 UR9, UPT, UPT, -UR12, URZ, URZ ;  /* 0x000000ff0c097290 */ /* 0x000fe2000fffe1ff */
[----:B------:R-:W-:Y:S02]  /*50b0*/  @!UP0 UMOV UR4, UR11 ;  /* 0x0000000b00048c82 */ /* 0x000fe40008000000 */
[----:B------:R-:W-:Y:S02]  /*50c0*/  @!UP0 USHF.R.U32.HI UR4, URZ, UR23, UR4 ;  /* 0x00000017ff048299 */ /* 0x000fe40008011604 */
[----:B------:R-:W-:Y:S02]  /*50d0*/  UIMAD UR9, UR42, UR9, UR7 ;  /* 0x000000092a0972a4 */ /* 0x000fe4000f8e0207 */
[----:B------:R-:W-:Y:S02]  /*50e0*/  @!UP0 USEL UR4, UR5, UR4, !UP1 ;  /* 0x0000000405048287 */ /* 0x000fe4000c800000 */
[----:B------:R-:W-:Y:S02]  /*50f0*/  UISETP.NE.AND UP1, UPT, UR20, URZ, UPT ;  /* 0x000000ff1400728c */ /* 0x000fe4000bf25270 */
[----:B------:R-:W-:Y:S02]  /*5100*/  @!UP0 UIMAD UR8, UR8, UR9, UR4 ;  /* 0x00000009080882a4 */ /* 0x000fe4000f8e0204 */
[----:B------:R-:W-:Y:S02]  /*5110*/  @!UP0 UIADD3 UR10, UPT, UPT, UR12, -UR4, URZ ;  /* 0x800000040c0a8290 */ /* 0x000fe4000fffe0ff */
[----:B------:R-:W-:Y:S02]  /*5120*/  UIADD3 UR9, UPT, UPT, -UR7, URZ, URZ ;  /* 0x000000ff07097290 */ /* 0x000fe4000fffe1ff */
[----:B------:R-:W-:Y:S02]  /*5130*/  UIADD3 UR4, UPT, UPT, -UR5, URZ, URZ ;  /* 0x000000ff05047290 */ /* 0x000fe4000fffe1ff */
[----:B------:R-:W-:Y:S03]  /*5140*/  @!UP0 UIMAD UR7, UR10, UR42, UR5 ;  /* 0x0000002a0a0782a4 */ /* 0x000fe6000f8e0205 */
[----:B------:R-:W-:Y:S01]  /*5150*/  @!UP0 UMOV UR5, UR8 ;  /* 0x0000000800058c82 */ /* 0x000fe20008000000 */
[----:B------:R-:W-:Y:S02]  /*5160*/  UIMAD UR8, UR15, UR4, UR14 ;  /* 0x000000040f0872a4 */ /* 0x000fe4000f8e020e */
[----:B------:R-:W-:Y:S02]  /*5170*/  UIMAD UR4, UR50, UR9, UR13 ;  /* 0x00000009320472a4 */ /* 0x000fe4000f8e020d */
[----:B------:R-:W-:Y:S02]  /*5180*/  UIMAD UR14, UR5, UR15, UR8 ;  /* 0x0000000f050e72a4 */ /* 0x000fe4000f8e0208 */
[----:B------:R-:W-:Y:S11]  /*5190*/  UIMAD UR13, UR7, UR50, UR4 ;  /* 0x00000032070d72a4 */ /* 0x000ff6000f8e0204 */
[----:B------:R-:W-:Y:S01]  /*51a0*/  @!UPT UIADD3 URZ, UPT, UPT, URZ, URZ, URZ ;  /* 0x000000fffffff290 */ /* 0x000fe2000fffe0ff */
.L_x_97:
[----:B------:R-:W2:Y:S01]  /*51b0*/  @!UP4 LDCU.128 UR16, c[0x0][0xb10] ;  /* 0x00016200ff10c7ac */ /* 0x000ea20008000c00 */
[----:B------:R-:W-:Y:S04]  /*51c0*/  ISETP.NE.U32.AND P0, PT, RZ, UR40, PT ;  /* 0x00000028ff007c0c */ /* 0x000fe8000bf05070 */
[----:B------:R-:W-:Y:S01]  /*51d0*/  ISETP.NE.AND.EX P0, PT, RZ, UR41, PT, P0 ;  /* 0x00000029ff007c0c */ /* 0x000fe2000bf05300 */
[----:B------:R-:W4:Y:S01]  /*51e0*/  @!UP4 LDCU UR5, c[0x0][0xb0c] ;  /* 0x00016180ff05c7ac */ /* 0x000f220008000800 */
[----:B--2---:R-:W-:Y:S02]  /*51f0*/  UIMAD.WIDE.U32 UR8, UR14, UR16, URZ ;  /* 0x000000100e0872a5 */ /* 0x004fe4000f8e00ff */
[----:B------:R-:W-:Y:S05]  /*5200*/  UIMAD.WIDE.U32 UR10, UR13, UR19, URZ ;  /* 0x000000130d0a72a5 */ /* 0x000fea000f8e00ff */
[----:B------:R-:W-:Y:S01]  /*5210*/  @!UP4 UMOV UR4, UR9 ;  /* 0x000000090004cc82 */ /* 0x000fe20008000000 */
[----:B----4-:R-:W-:Y:S02]  /*5220*/  @!UP4 UISETP.NE.AND UP0, UPT, UR5, 0x1, UPT ;  /* 0x000000010500c88c */ /* 0x010fe4000bf05270 */
[----:B------:R-:W-:Y:S01]  /*5230*/  @!UP4 USHF.R.U32.HI UR4, URZ, UR17, UR4 ;  /* 0x00000011ff04c299 */ /* 0x000fe20008011604 */
[----:B------:R-:W-:Y:S03]  /*5240*/  @!UP4 UMOV UR7, UR11 ;  /* 0x0000000b0007cc82 */ /* 0x000fe60008000000 */
[----:B------:R-:W-:Y:S02]  /*5250*/  @!UP4 USEL UR8, UR14, UR4, !UP0 ;  /* 0x000000040e08c287 */ /* 0x000fe4000c000000 */
[----:B------:R-:W-:Y:S05]  /*5260*/  @!UP4 UISETP.NE.AND UP0, UPT, UR18, 0x1, UPT ;  /* 0x000000011200c88c */ /* 0x000fea000bf05270 */
[----:B------:R-:W2:Y:S02]  /*5270*/  @!UP4 LDCU UR4, c[0x0][0xb20] ;  /* 0x00016400ff04c7ac */ /* 0x000ea40008000800 */
[----:B--2---:R-:W-:Y:S04]  /*5280*/  @!UP4 USHF.R.U32.HI UR7, URZ, UR4, UR7 ;  /* 0x00000004ff07c299 */ /* 0x004fe80008011607 */
[----:B------:R-:W-:Y:S04]  /*5290*/  @!UP4 USEL UR7, UR13, UR7, !UP0 ;  /* 0x000000070d07c287 */ /* 0x000fe8000c000000 */
[----:B------:R-:W-:Y:S02]  /*52a0*/  @!UP4 UIADD3 UR4, UPT, UPT, -UR8, UR7, URZ ;  /* 0x000000070804c290 */ /* 0x000fe4000fffe1ff */
[----:B------:R-:W-:Y:S02]  /*52b0*/  @!UP4 UIADD3 UR7, UPT, UPT, UR8, -UR7, URZ ;  /* 0x800000070807c290 */ /* 0x000fe4000fffe0ff */
[----:B------:R-:W-:Y:S02]  /*52c0*/  @!UP4 UIMAD UR14, UR4, UR5, UR14 ;  /* 0x00000005040ec2a4 */ /* 0x000fe4000f8e020e */
[----:B------:R-:W-:Y:S01]  /*52d0*/  @!UP4 UIMAD UR13, UR7, UR18, UR13 ;  /* 0x00000012070dc2a4 */ /* 0x000fe2000f8e020d */
[----:B------:R-:W-:Y:S11]  /*52e0*/  BRA.U UP1, `(.L_x_98) ;  /* 0x0000000101107547 */ /* 0x000ff6000b800000 */
[----:B-1----:R-:W-:Y:S04]  /*52f0*/  MOV R0, UR52 ;  /* 0x0000003400007c02 */ /* 0x002fe80008000f00 */
[----:B------:R-:W-:Y:S04]  /*5300*/  SHF.L.U32 R3, R0, 0x1f, RZ ;  /* 0x0000001f00037819 */ /* 0x000fe800000006ff */
[----:B------:R-:W1:Y:S02]  /*5310*/  SYNCS.PHASECHK.TRANS64.TRYWAIT P1, [UR6+0x1a8], R3 ;  /* 0x0001a803ff0075a7 */ /* 0x000e640008021106 */
[----:B-1----:R-:W-:Y:S05]  /*5320*/  @!P1 BRA `(.L_x_99) ;  /* 0x0000005400d49947 */ /* 0x002fea0003800000 */
.L_x_98:
[----:B------:R-:W-:Y:S05]  /*5330*/  BRA.U !UP5, `(.L_x_100) ;  /* 0x000000010d387547 */ /* 0x000fea000b800000 */
[----:B------:R-:W-:Y:S01]  /*5340*/  UPLOP3.LUT UP2, UPT, UPT, UPT, UP6, 0x80, 0x8 ;  /* 0x000000000008789c */ /* 0x000fe20003f4f060 */
[----:B-1----:R-:W-:Y:S01]  /*5350*/  HFMA2 R0, -RZ, RZ, 0, 5.9604644775390625e-08 ;  /* 0x00000001ff007431 */ /* 0x002fe200000001ff */
[----:B------:R-:W1:Y:S01]  /*5360*/  LDCU.64 UR8, c[0x0][0x358] ;  /* 0x00006b00ff0877ac */ /* 0x000e620008000a00 */
[----:B------:R-:W-:Y:S03]  /*5370*/  IMAD.MOV.U32 R206, RZ, RZ, 0x1 ;  /* 0x00000001ffce7424 */ /* 0x000fe600078e00ff */
[----:B------:R-:W-:Y:S05]  /*5380*/  PLOP3.LUT P1, PT, PT, PT, UP2, 0x80, 0x8 ;  /* 0x000000000008781c */ /* 0x000fea0003f2f028 */
[----:B------:R-:W2:Y:S01]  /*5390*/  @UP2 LDCU.64 UR4, c[0x0][0x888] ;  /* 0x00011100ff0427ac */ /* 0x000ea20008000a00 */
[----:B------:R-:W-:Y:S07]  /*53a0*/  @UP2 UIMAD UR7, UR36, UR40, URZ ;  /* 0x00000028240722a4 */ /* 0x000fee000f8e02ff */
[----:B------:R-:W-:Y:S01]  /*53b0*/  @!P1 PRMT R206, R0, 0x7610, R206 ;  /* 0x0000761000ce9816 */ /* 0x000fe200000000ce */
[----:B--2---:R-:W-:Y:S06]  /*53c0*/  @UP2 UIMAD.WIDE UR4, UR7, 0x4, UR4 ;  /* 0x00000004070428a5 */ /* 0x004fec000f8e0204 */
[----:B------:R-:W-:Y:S01]  /*53d0*/  IMAD.U32 R2, RZ, RZ, UR4 ;  /* 0x00000004ff027e24 */ /* 0x000fe2000f8e00ff */
[----:B------:R-:W-:Y:S04]  /*53e0*/  MOV R3, UR5 ;  /* 0x0000000500037c02 */ /* 0x000fe80008000f00 */
[----:B------:R-:W2:Y:S01]  /*53f0*/  @!UP2 LDCU UR4, c[0x0][0x880] ;  /* 0x00011000ff04a7ac */ /* 0x000ea20008000800 */
[----:B-1---5:R4:W5:Y:S02]  /*5400*/  @P1 LDG.E R107, desc[UR8][R2.64] ;  /* 0x00000008026b1981 */ /* 0x022964000c1e1900 */
[----:B--2-4-:R-:W-:Y:S07]  /*5410*/  @!P1 IMAD.U32 R107, RZ, RZ, UR4 ;  /* 0x00000004ff6b9e24 */ /* 0x014fee000f8e00ff */
.L_x_100:
[----:B-----5:R-:W-:Y:S01]  /*5420*/  @!P0 FSETP.EQ.AND P1, PT, R107, RZ, PT ;  /* 0x000000ff6b00820b */ /* 0x020fe20003f22000 */
[----:B------:R-:W-:Y:S01]  /*5430*/  @!UPT UIADD3 URZ, UPT, UPT, URZ, URZ, URZ ;  /* 0x000000fffffff290 */ /* 0x000fe2000fffe0ff */
[----:B------:R-:W-:Y:S11]  /*5440*/  @!P0 BRA `(.L_x_101) ;  /* 0x0000000000148947 */ /* 0x000ff60003800000 */
[----:B------:R-:W-:Y:S02]  /*5450*/  LOP3.LUT P0, RZ, R206, 0xff, RZ, 0xc0, !PT ;  /* 0x000000ffceff7812 */ /* 0x000fe4000780c0ff */
[----:B------:R-:W-:Y:S04]  /*5460*/  PLOP3.LUT P1, PT, PT, PT, UP2, 0x80, 0x8 ;  /* 0x000000000008781c */ /* 0x000fe80003f2f028 */
[----:B------:R-:W-:Y:S07]  /*5470*/  PLOP3.LUT P1, PT, P1, PT, PT, 0x8, 0x80 ;  /* 0x000000000080781c */ /* 0x000fee0000f2e170 */
[----:B------:R-:W-:Y:S11]  /*5480*/  @P0 FSETP.EQ.AND P1, PT, R107, RZ, PT ;  /* 0x000000ff6b00020b */ /* 0x000ff60003f22000 */
[----:B------:R-:W-:Y:S02]  /*5490*/  @!UPT UIADD3 URZ, UPT, UPT, URZ, URZ, URZ ;  /* 0x000000fffffff290 */ /* 0x000fe4000fffe0ff */
.L_x_101:
[----:B------:R-:W-:Y:S01]  /*54a0*/  ULEA UR7, UR21, UR6, 0x3 ;  /* 0x0000000615077291 */ /* 0x000fe2000f8e18ff */
[----:B-1----:R-:W-:Y:S02]  /*54b0*/  SHF.L.U32 R0, R11, 0x1f, RZ ;  /* 0x0000001f0b007819 */ /* 0x002fe400000006ff */
[----:B------:R-:W-:Y:S01]  /*54c0*/  ELECT P0, URZ, PT ;  /* 0x0000000000ff782f */ /* 0x000fe20003800000 */
[----:B------:R-:W-:Y:S05]  /*54d0*/  VIADD R10, R10, 0x1 ;  /* 0x000000010a0a7836 */ /* 0x000fea0000000000 */
[----:B------:R-:W1:Y:S02]  /*54e0*/  SYNCS.PHASECHK.TRANS64.TRYWAIT P2, [UR7+0x190], R0 ;  /* 0x00019000ff0075a7 */ /* 0x000e640008041107 */
[----:B-1----:R-:W-:Y:S05]  /*54f0*/  @!P2 BRA `(.L_x_102) ;  /* 0x000000540078a947 */ /* 0x002fea0003800000 */
.L_x_210:
[----:B------:R-:W-:Y:S01]  /*5500*/  UIADD3 UR33, UPT, UPT, UR7, 0x180, URZ ;  /* 0x0000018007217890 */ /* 0x000fe2000fffe0ff */
[----:B------:R-:W-:Y:S01]  /*5510*/  PLOP3.LUT P0, PT, P1, P0, PT, 0xf2, 0x2f ;  /* 0x00000000002f781c */ /* 0x000fe20000f01e72 */
[----:B------:R-:W-:Y:S01]  /*5520*/  UMOV UR38, 0x0 ;  /* 0x0000000000267882 */ /* 0x000fe20000000000 */
[----:B------:R-:W-:Y:S01]  /*5530*/  UMOV UR39, 0x10000000 ;  /* 0x1000000000277882 */ /* 0x000fe20000000000 */
[----:B------:R-:W-:Y:S01]  /*5540*/  UMOV UR28, UR36 ;  /* 0x00000024001c7c82 */ /* 0x000fe20008000000 */
[----:B------:R-:W-:Y:S01]  /*5550*/  UMOV UR12, UR36 ;  /* 0x00000024000c7c82 */ /* 0x000fe20008000000 */
[----:B------:R-:W-:Y:S01]  /*5560*/  UMOV UR20, UR36 ;  /* 0x0000002400147c82 */ /* 0x000fe20008000000 */
[----:B------:R-:W-:Y:S01]  /*5570*/  UMOV UR25, UR33 ;  /* 0x0000002100197c82 */ /* 0x000fe20008000000 */
[----:B------:R-:W-:Y:S01]  /*5580*/  UMOV UR9, UR33 ;  /* 0x0000002100097c82 */ /* 0x000fe20008000000 */
[----:B------:R-:W-:Y:S01]  /*5590*/  UMOV UR17, UR33 ;  /* 0x0000002100117c82 */ /* 0x000fe20008000000 */
[----:B------:R-:W-:Y:S02]  /*55a0*/  R2UR UR55, R218 ;  /* 0x00000000da3772ca */ /* 0x000fe400000e0000 */
[----:B------:R-:W-:Y:S02]  /*55b0*/  R2UR UR54, R219 ;  /* 0x00000000db3672ca */ /* 0x000fe400000e0000 */
[----:B------:R-:W-:Y:S01]  /*55c0*/  @!P0 IADD3 R2, P1, PT, R12, 0x580, RZ ;  /* 0x000005800c028810 */ /* 0x000fe20007f3e0ff */
[----:B------:R-:W-:Y:S01]  /*55d0*/  VOTEU.ALL UP0, P0 ;  /* 0x0000000000ff7886 */ /* 0x000fe20000000000 */
[----:B------:R-:W-:Y:S02]  /*55e0*/  VOTEU.ALL UP1, P0 ;  /* 0x0000000000ff7886 */ /* 0x000fe40000020000 */
[----:B------:R-:W-:Y:S01]  /*55f0*/  @!P0 R2UR UR5, R2 ;  /* 0x00000000020582ca */ /* 0x000fe200000e0000 */
[----:B-1----:R-:W-:Y:S01]  /*5600*/  @!P0 IMAD.X R0, RZ, RZ, R13, P1 ;  /* 0x000000ffff008224 */ /* 0x002fe200008e060d */
[----:B------:R-:W-:Y:S01]  /*5610*/  @!UP0 USHF.L.U32 UR35, UR47, 0x6, URZ ;  /* 0x000000062f238899 */ /* 0x000fe200080006ff */
[----:B------:R-:W-:Y:S01]  /*5620*/  ISETP.NE.AND P1, PT, R10, 0x2, PT ;  /* 0x000000020a00780c */ /* 0x000fe20003f25270 */
[----:B------:R-:W-:Y:S02]  /*5630*/  @!UP0 UIMAD UR34, UR56, 0xb0, URZ ;  /* 0x000000b0382288a4 */ /* 0x000fe4000f8e02ff */
[----:B------:R-:W-:Y:S01]  /*5640*/  @!P0 R2UR UR4, R0 ;  /* 0x00000000000482ca */ /* 0x000fe200000e0000 */
[----:B------:R-:W-:Y:S01]  /*5650*/  UIADD3 UR56, UPT, UPT, UR13, UR55, URZ ;  /* 0x000000370d387290 */ /* 0x000fe2000fffe0ff */
[----:B------:R-:W-:Y:S01]  /*5660*/  SEL R0, RZ, 0x1, P1 ;  /* 0x00000001ff007807 */ /* 0x000fe20000800000 */
[----:B------:R-:W-:Y:S01]  /*5670*/  @!UP0 UIADD3 UR26, UPT, UPT, UR34, 0x10, URZ ;  /* 0x00000010221a8890 */ /* 0x000fe2000fffe0ff */
[----:B------:R-:W-:Y:S01]  /*5680*/  SEL R10, R10, RZ, P1 ;  /* 0x000000ff0a0a7207 */ /* 0x000fe20000800000 */
[----:B------:R-:W-:Y:S01]  /*5690*/  UMOV UR27, UR35 ;  /* 0x00000023001b7c82 */ /* 0x000fe20008000000 */
[----:B------:R-:W-:Y:S01]  /*56a0*/  @!UP0 UIADD3 UR10, UPT, UPT, UR34, 0x20, URZ ;  /* 0x00000020220a8890 */ /* 0x000fe2000fffe0ff */
[----:B------:R-:W-:Y:S01]  /*56b0*/  IMAD.U32 R2, RZ, RZ, UR5 ;  /* 0x00000005ff027e24 */ /* 0x000fe2000f8e00ff */
[----:B------:R-:W-:Y:S01]  /*56c0*/  UMOV UR11, UR35 ;  /* 0x00000023000b7c82 */ /* 0x000fe20008000000 */
[----:B------:R-:W-:Y:S01]  /*56d0*/  @!UP0 UIADD3 UR18, UPT, UPT, UR34, 0x30, URZ ;  /* 0x0000003022128890 */ /* 0x000fe2000fffe0ff */
[----:B------:R-:W-:Y:S01]  /*56e0*/  LOP3.LUT R9, R9, R0, RZ, 0x3c, !PT ;  /* 0x0000000009097212 */ /* 0x000fe200078e3cff */
[----:B------:R-:W-:Y:S01]  /*56f0*/  UMOV UR19, UR35 ;  /* 0x0000002300137c82 */ /* 0x000fe20008000000 */
[----:B------:R-:W-:Y:S01]  /*5700*/  @!P0 R2UR UR30, R2 ;  /* 0x00000000021e82ca */ /* 0x000fe200000e0000 */
[----:B------:R-:W-:Y:S01]  /*5710*/  IMAD.U32 R3, RZ, RZ, UR4 ;  /* 0x00000004ff037e24 */ /* 0x000fe2000f8e00ff */
[----:B------:R-:W-:Y:S02]  /*5720*/  @!UP0 UIMAD UR4, UR21, 0x5800, UR6 ;  /* 0x00005800150488a4 */ /* 0x000fe4000f8e0206 */
[----:B------:R-:W-:Y:S02]  /*5730*/  UIADD3 UR47, UPT, UPT, UR14, UR54, URZ ;  /* 0x000000360e2f7290 */ /* 0x000fe4000fffe0ff */
[----:B------:R-:W-:Y:S01]  /*5740*/  @!P0 R2UR UR31, R3 ;  /* 0x00000000031f82ca */ /* 0x000fe200000e0000 */
[----:B------:R-:W-:Y:S02]  /*5750*/  @!UP0 UIADD3 UR32, UPT, UPT, UR4, 0x300, URZ ;  /* 0x0000030004208890 */ /* 0x000fe4000fffe0ff */
[----:B------:R-:W-:Y:S02]  /*5760*/  @!UP0 UIADD3 UR24, UPT, UPT, UR4, 0xb00, URZ ;  /* 0x00000b0004188890 */ /* 0x000fe4000fffe0ff */
[----:B------:R-:W-:Y:S02]  /*5770*/  @!UP0 UIADD3 UR8, UPT, UPT, UR4, 0x1300, URZ ;  /* 0x0000130004088890 */ /* 0x000fe4000fffe0ff */
[----:B------:R-:W-:Y:S06]  /*5780*/  @!UP0 UIADD3 UR16, UPT, UPT, UR4, 0x1b00, URZ ;  /* 0x00001b0004108890 */ /* 0x000fec000fffe0ff */
[----:B------:R1:W-:Y:S01]  /*5790*/  @!UP1 UTMALDG.3D [UR32], [UR30], desc[UR38] ;  /* 0x000026201e0095b4 */ /* 0x0003e20008011000 */
[----:B------:R-:W-:Y:S05]  /*57a0*/  VOTEU.ALL UP1, P0 ;  /* 0x0000000000ff7886 */ /* 0x000fea0000020000 */
[----:B------:R2:W-:Y:S01]  /*57b0*/  @!UP1 UTMALDG.3D [UR24], [UR30], desc[UR38] ;  /* 0x000026181e0095b4 */ /* 0x0005e20008011000 */
[----:B------:R-:W-:Y:S05]  /*57c0*/  VOTEU.ALL UP1, P0 ;  /* 0x0000000000ff7886 */ /* 0x000fea0000020000 */
[----:B------:R4:W-:Y:S01]  /*57d0*/  @!UP1 UTMALDG.3D [UR8], [UR30], desc[UR38] ;  /* 0x000026081e0095b4 */ /* 0x0009e20008011000 */
[----:B------:R-:W-:Y:S05]  /*57e0*/  VOTEU.ALL UP1, P0 ;  /* 0x0000000000ff7886 */ /* 0x000fea0000020000 */
[----:B------:R5:W-:Y:S01]  /*57f0*/  @!UP1 UTMALDG.3D [UR16], [UR30], desc[UR38] ;  /* 0x000026101e0095b4 */ /* 0x000be20008011000 */
[----:B------:R-:W-:Y:S01]  /*5800*/  VOTEU.ALL UP1, P0 ;  /* 0x0000000000ff7886 */ /* 0x000fe20000020000 */
[----:B-1----:R-:W-:Y:S01]  /*5810*/  UMOV UR36, UR29 ;  /* 0x0000001d00247c82 */ /* 0x002fe20008000000 */
[----:B--2---:R-:W-:Y:S02]  /*5820*/  @!UP0 UIADD3 UR26, UPT, UPT, UR34, 0x40, URZ ;  /* 0x00000040221a8890 */ /* 0x004fe4000fffe0ff */
[----:B------:R-:W-:Y:S02]  /*5830*/  @!UP0 UIADD3 UR24, UPT, UPT, UR4, 0x2300, URZ ;  /* 0x0000230004188890 */ /* 0x000fe4000fffe0ff */
[----:B----4-:R-:W-:Y:S02]  /*5840*/  @!UP0 UIADD3 UR10, UPT, UPT, UR34, 0x50, URZ ;  /* 0x00000050220a8890 */ /* 0x010fe4000fffe0ff */
[----:B------:R-:W-:Y:S05]  /*5850*/  @!UP0 UIADD3 UR8, UPT, UPT, UR4, 0x2b00, URZ ;  /* 0x00002b0004088890 */ /* 0x000fea000fffe0ff */
[----:B------:R1:W-:Y:S01]  /*5860*/  @!UP1 UTMALDG.3D [UR24], [UR30], desc[UR38] ;  /* 0x000026181e0095b4 */ /* 0x0003e20008011000 */
[----:B------:R-:W-:Y:S01]  /*5870*/  VOTEU.ALL UP1, P0 ;  /* 0x0000000000ff7886 */ /* 0x000fe20000020000 */
[----:B-----5:R-:W-:Y:S02]  /*5880*/  @!UP0 UIADD3 UR18, UPT, UPT, UR34, 0x60, URZ ;  /* 0x0000006022128890 */ /* 0x020fe4000fffe0ff */
[----:B------:R-:W-:Y:S02]  /*5890*/  @!UP0 UIADD3 UR16, UPT, UPT, UR4, 0x3300, URZ ;  /* 0x0000330004108890 */ /* 0x000fe4000fffe0ff */
[----:B------:R2:W-:Y:S01]  /*58a0*/  @!UP1 UTMALDG.3D [UR8], [UR30], desc[UR38] ;  /* 0x000026081e0095b4 */ /* 0x0005e20008011000 */
[----:B------:R-:W-:Y:S06]  /*58b0*/  VOTEU.ALL UP1, P0 ;  /* 0x0000000000ff7886 */ /* 0x000fec0000020000 */
[----:B------:R4:W-:Y:S01]  /*58c0*/  @!UP1 UTMALDG.3D [UR16], [UR30], desc[UR38] ;  /* 0x000026101e0095b4 */ /* 0x0009e20008011000 */
[----:B------:R-:W-:Y:S01]  /*58d0*/  VOTEU.ALL UP1, P0 ;  /* 0x0000000000ff7886 */ /* 0x000fe20000020000 */
[----:B-1----:R-:W-:Y:S02]  /*58e0*/  @!UP0 UIADD3 UR26, UPT, UPT, UR34, 0x70, URZ ;  /* 0x00000070221a8890 */ /* 0x002fe4000fffe0ff */
[----:B------:R-:W-:Y:S02]  /*58f0*/  @!UP0 UIADD3 UR24, UPT, UPT, UR4, 0x3b00, URZ ;  /* 0x00003b0004188890 */ /* 0x000fe4000fffe0ff */
[----:B--2---:R-:W-:Y:S02]  /*5900*/  @!UP0 UIADD3 UR10, UPT, UPT, UR34, 0x80, URZ ;  /* 0x00000080220a8890 */ /* 0x004fe4000fffe0ff */
[----:B------:R-:W-:Y:S05]  /*5910*/  @!UP0 UIADD3 UR8, UPT, UPT, UR4, 0x4300, URZ ;  /* 0x0000430004088890 */ /* 0x000fea000fffe0ff */
[----:B------:R-:W-:Y:S01]  /*5920*/  @!UP1 UTMALDG.3D [UR24], [UR30], desc[UR38] ;  /* 0x000026181e0095b4 */ /* 0x000fe20008011000 */
[----:B------:R-:W-:Y:S01]  /*5930*/  VOTEU.ALL UP1, P0 ;  /* 0x0000000000ff7886 */ /* 0x000fe20000020000 */
[----:B----4-:R-:W-:Y:S02]  /*5940*/  @!UP0 UIADD3 UR18, UPT, UPT, UR34, 0x90, URZ ;  /* 0x0000009022128890 */ /* 0x010fe4000fffe0ff */
[----:B------:R-:W-:Y:S02]  /*5950*/  @!UP0 UIADD3 UR16, UPT, UPT, UR4, 0x4b00, URZ ;  /* 0x00004b0004108890 */ /* 0x000fe4000fffe0ff */
[----:B------:R1:W-:Y:S01]  /*5960*/  @!UP1 UTMALDG.3D [UR8], [UR30], desc[UR38] ;  /* 0x000026081e0095b4 */ /* 0x0003e20008011000 */
[----:B------:R-:W-:Y:S02]  /*5970*/  UPLOP3.LUT UP1, UPT, UPT, UPT, UPT, 0x80, 0x8 ;  /* 0x000000000008789c */ /* 0x000fe40003f2f070 */
[----:B-1----:R-:W-:Y:S02]  /*5980*/  @!UP0 UIADD3 UR10, UPT, UPT, UR34, 0xa0, URZ ;  /* 0x000000a0220a8890 */ /* 0x002fe4000fffe0ff */
[----:B------:R-:W-:Y:S01]  /*5990*/  @!UP0 UIADD3 UR8, UPT, UPT, UR4, 0x5300, URZ ;  /* 0x0000530004088890 */ /* 0x000fe2000fffe0ff */
[----:B------:R-:W-:Y:S01]  /*59a0*/  VOTEU.ALL UP0, P0 ;  /* 0x0000000000ff7886 */ /* 0x000fe20000000000 */
[----:B------:R-:W-:Y:S04]  /*59b0*/  UIADD3 UR4, UPT, UPT, UR21, 0x1, URZ ;  /* 0x0000000115047890 */ /* 0x000fe8000fffe0ff */
[----:B------:R1:W-:Y:S01]  /*59c0*/  @!UP0 UTMALDG.3D [UR16], [UR30], desc[UR38] ;  /* 0x000026101e0085b4 */ /* 0x0003e20008011000 */
[----:B------:R-:W-:Y:S04]  /*59d0*/  UISETP.NE.AND UP0, UPT, UR4, 0x2, UPT ;  /* 0x000000020400788c */ /* 0x000fe8000bf05270 */
[----:B------:R-:W-:Y:S02]  /*59e0*/  USEL UR5, URZ, 0x1, UP0 ;  /* 0x00000001ff057887 */ /* 0x000fe40008000000 */
[----:B------:R-:W-:Y:S02]  /*59f0*/  USEL UR21, UR4, URZ, UP0 ;  /* 0x000000ff04157287 */ /* 0x000fe40008000000 */
[----:B------:R-:W-:Y:S01]  /*5a00*/  VOTEU.ALL UP0, P0 ;  /* 0x0000000000ff7886 */ /* 0x000fe20000000000 */
[----:B------:R-:W-:Y:S01]  /*5a10*/  UPRMT UR4, UR44, 0x654, UR33 ;  /* 0x000006542c047896 */ /* 0x000fe20008000021 */
[----:B------:R-:W-:Y:S03]  /*5a20*/  LOP3.LUT R11, R11, UR5, RZ, 0x3c, !PT ;  /* 0x000000050b0b7c12 */ /* 0x000fe6000f8e3cff */
[----:B------:R1:W-:Y:S01]  /*5a30*/  @!UP0 UTMALDG.3D [UR8], [UR30], desc[UR38] ;  /* 0x000026081e0085b4 */ /* 0x0003e20008011000 */
[----:B------:R1:W-:Y:S04]  /*5a40*/  @!P0 SYNCS.ARRIVE.TRANS64.RED.A0TR RZ, [UR7+0x180], R8 ;  /* 0x00018008ffff89a7 */ /* 0x0003e80008300407 */
[----:B------:R-:W-:Y:S01]  /*5a50*/  SYNCS.ARRIVE.TRANS64.RED.A1T0 RZ, [UR4], RZ ;  /* 0x000000ffffff79a7 */ /* 0x000fe20008100404 */
[----:B------:R-:W-:Y:S05]  /*5a60*/  BRA.U UP3, `(.L_x_103) ;  /* 0xfffffff103947547 */ /* 0x000fea000b83ffff */
[----:B------:R-:W-:Y:S01]  /*5a70*/  UIADD3 UR6, UPT, UPT, UR6, 0x190, URZ ;  /* 0x0000019006067890 */ /* 0x000fe2000fffe0ff */
[----:B------:R-:W-:-:S03]  /*5a80*/  SHF.L.U32 R3, R11, 0x1f, RZ ;  /* 0x0000001f0b037819 */ /* 0x000fc600000006ff */
[----:B------:R-:W-:-:S09]  /*5a90*/  ULEA UR4, UR21, UR6, 0x3 ;  /* 0x0000000615047291 */ /* 0x000fd2000f8e18ff */
[----:B------:R-:W2:Y:S02]  /*5aa0*/  SYNCS.PHASECHK.TRANS64.TRYWAIT P0, [UR4], R3 ;  /* 0x00000003ff0075a7 */ /* 0x000ea40008001104 */
[----:B--2---:R-:W-:Y:S05]  /*5ab0*/  @!P0 BRA `(.L_x_104) ;  /* 0x0000005000208947 */ /* 0x004fea0003800000 */
.L_x_212:
[----:B------:R-:W-:-:S04]  /*5ac0*/  UIADD3 UR4, UPT, UPT, UR21, 0x1, URZ ;  /* 0x0000000115047890 */ /* 0x000fc8000fffe0ff */
[----:B------:R-:W-:-:S04]  /*5ad0*/  UISETP.NE.AND UP0, UPT, UR4, 0x2, UPT ;  /* 0x000000020400788c */ /* 0x000fc8000bf05270 */
[----:B------:R-:W-:Y:S02]  /*5ae0*/  USEL UR5, URZ, 0x1, UP0 ;  /* 0x00000001ff057887 */ /* 0x000fe40008000000 */
[----:B------:R-:W-:-:S04]  /*5af0*/  USEL UR4, UR4, URZ, UP0 ;  /* 0x000000ff04047287 */ /* 0x000fc80008000000 */
[----:B------:R-:W-:Y:S01]  /*5b00*/  ULEA UR4, UR4, UR6, 0x3 ;  /* 0x0000000604047291 */ /* 0x000fe2000f8e18ff */
[----:B--2---:R-:W-:-:S04]  /*5b10*/  LOP3.LUT R3, R11, UR5, RZ, 0x3c, !PT ;  /* 0x000000050b037c12 */ /* 0x004fc8000f8e3cff */
[----:B------:R-:W-:Y:S01]  /*5b20*/  SHF.L.U32 R3, R3, 0x1f, RZ ;  /* 0x0000001f03037819 */ /* 0x000fe200000006ff */
[----:B------:R-:W-:-:S07]  /*5b30*/  IMAD.U32 R0, RZ, RZ, UR4 ;  /* 0x00000004ff007e24 */ /* 0x000fce000f8e00ff */
.L_x_105:
[----:B--2---:R2:W4:Y:S02]  /*5b40*/  SYNCS.PHASECHK.TRANS64.TRYWAIT P0, [R0+URZ], R3 ;  /* 0x00000003000075a7 */ /* 0x00452400080011ff */
[----:B----4-:R-:W-:Y:S05]  /*5b50*/  @!P0 NANOSLEEP.SYNCS 0x989680 ;  /* 0x009896800000895d */ /* 0x010fea0003900000 */
[----:B------:R-:W4:Y:S02]  /*5b60*/  @!P0 SYNCS.PHASECHK.TRANS64 P0, [R0+URZ], R3 ;  /* 0x00000003000085a7 */ /* 0x000f2400080010ff */
[----:B-1-34-:R-:W-:Y:S05]  /*5b70*/  @P0 EXIT ;  /* 0x000000000000094d */ /* 0x01afea0003800000 */
[----:B------:R-:W-:Y:S05]  /*5b80*/  BRA `(.L_x_105) ;  /* 0xfffffffc00ec7947 */ /* 0x000fea000383ffff */
.L_x_95:
[----:B------:R-:W-:-:S06]  /*5b90*/  UISETP.GE.AND UP0, UPT, UR20, 0x4, UPT ;  /* 0x000000041400788c */ /* 0x000fcc000bf06270 */
[----:B------:R-:W-:-:S13]  /*5ba0*/  PLOP3.LUT P0, PT, PT, PT, UP0, 0x80, 0x8 ;  /* 0x000000000008781c */ /* 0x000fda0003f0f008 */
[----:B------:R-:W-:Y:S05]  /*5bb0*/  @!P0 EXIT ;  /* 0x000000000000894d */ /* 0x000fea0003800000 */
[----:B------:R-:W-:Y:S01]  /*5bc0*/  BAR.SYNC.DEFER_BLOCKING 0x6, 0xa0 ;  /* 0x0182800000007b1d */ /* 0x000fe20000010000 */
[C---:B------:R-:W-:Y:S01]  /*5bd0*/  IMAD.SHL.U32 R197, R226.reuse, 0x8, RZ ;  /* 0x00000008e2c57824 */ /* 0x040fe200078e00ff */
[----:B------:R-:W-:Y:S01]  /*5be0*/  SHF.R.U32.HI R7, RZ, 0x1, R226 ;  /* 0x00000001ff077819 */ /* 0x000fe200000116e2 */
[----:B------:R-:W-:Y:S01]  /*5bf0*/  IMAD.SHL.U32 R2, R226, 0x10, RZ ;  /* 0x00000010e2027824 */ /* 0x000fe200078e00ff */
[----:B------:R-:W-:Y:S01]  /*5c00*/  CS2R R222, SRZ ;  /* 0x0000000000de7805 */ /* 0x000fe2000001ff00 */
[----:B------:R-:W-:Y:S01]  /*5c10*/  IMAD.MOV.U32 R225, RZ, RZ, 0x1 ;  /* 0x00000001ffe17424 */ /* 0x000fe200078e00ff */
[----:B------:R-:W-:Y:S01]  /*5c20*/  UMOV UR46, 0x400 ;  /* 0x00000400002e7882 */ /* 0x000fe20000000000 */
[----:B------:R-:W1:Y:S01]  /*5c30*/  LDCU.64 UR4, c[0x0][0x888] ;  /* 0x00011100ff0477ac */ /* 0x000e620008000a00 */
[----:B------:R-:W2:Y:S01]  /*5c40*/  LDC.64 R202, c[0x0][0x888] ;  /* 0x00022200ffca7b82 */ /* 0x000ea20000000a00 */
[----:B------:R-:W-:Y:S01]  /*5c50*/  LOP3.LUT R197, R197, 0x300, RZ, 0xc0, !PT ;  /* 0x00000300c5c57812 */ /* 0x000fe200078ec0ff */
[----:B------:R-:W-:Y:S01]  /*5c60*/  IMAD.MOV.U32 R104, RZ, RZ, RZ ;  /* 0x000000ffff687224 */ /* 0x000fe200078e00ff */
[----:B------:R-:W-:Y:S01]  /*5c70*/  ULEA UR46, UR44, UR46, 0x18 ;  /* 0x0000002e2c2e7291 */ /* 0x000fe2000f8ec0ff */
[----:B------:R-:W-:Y:S01]  /*5c80*/  LOP3.LUT R0, R2, 0x40, RZ, 0xc0, !PT ;  /* 0x0000004002007812 */ /* 0x000fe200078ec0ff */
[----:B------:R-:W-:Y:S01]  /*5c90*/  IMAD.MOV.U32 R224, RZ, RZ, RZ ;  /* 0x000000ffffe07224 */ /* 0x000fe200078e00ff */
[--C-:B------:R-:W-:Y:S01]  /*5ca0*/  LOP3.LUT R197, R197, 0x30, R2.reuse, 0xf8, !PT ;  /* 0x00000030c5c57812 */ /* 0x100fe200078ef802 */
[----:B------:R-:W-:Y:S01]  /*5cb0*/  IMAD.MOV.U32 R221, RZ, RZ, RZ ;  /* 0x000000ffffdd7224 */ /* 0x000fe200078e00ff */
[----:B------:R-:W3:Y:S01]  /*5cc0*/  LDC.64 R204, c[0x0][0x890] ;  /* 0x00022400ffcc7b82 */ /* 0x000ee20000000a00 */
[----:B------:R-:W-:Y:S01]  /*5cd0*/  LOP3.LUT R7, R0, 0x8, R7, 0xf8, !PT ;  /* 0x0000000800077812 */ /* 0x000fe200078ef807 */
[C---:B------:R-:W-:Y:S01]  /*5ce0*/  IMAD.SHL.U32 R0, R226.reuse, 0x2, RZ ;  /* 0x00000002e2007824 */ /* 0x040fe200078e00ff */
[----:B------:R-:W-:Y:S01]  /*5cf0*/  LOP3.LUT R197, R197, 0x80, R2, 0xf8, !PT ;  /* 0x00000080c5c57812 */ /* 0x000fe200078ef802 */
[C---:B------:R-:W-:Y:S01]  /*5d00*/  IMAD.U32 R2, R226.reuse, 0x10000, RZ ;  /* 0x00010000e2027824 */ /* 0x040fe200078e00ff */
[----:B------:R-:W-:Y:S01]  /*5d10*/  LOP3.LUT R226, R226, 0x60, RZ, 0xc0, !PT ;  /* 0x00000060e2e27812 */ /* 0x000fe200078ec0ff */
[----:B------:R-:W4:Y:S01]  /*5d20*/  LDCU UR59, c[0x0][0x370] ;  /* 0x00006e00ff3b77ac */ /* 0x000f220008000800 */
[----:B------:R-:W-:Y:S01]  /*5d30*/  LOP3.LUT R0, R7, 0x8, R0, 0x78, !PT ;  /* 0x0000000807007812 */ /* 0x000fe200078e7800 */
[----:B------:R-:W4:Y:S01]  /*5d40*/  LDS R3, [UR46+0x260] ;  /* 0x0002602eff037984 */ /* 0x000f220008000800 */
[----:B------:R-:W2:Y:S01]  /*5d50*/  LDC.64 R200, c[0x0][0x8b0] ;  /* 0x00022c00ffc87b82 */ /* 0x000ea20000000a00 */
[----:B-1----:R-:W-:Y:S01]  /*5d60*/  IMAD.U32 R217, RZ, RZ, UR4 ;  /* 0x00000004ffd97e24 */ /* 0x002fe2000f8e00ff */
[----:B------:R-:W-:Y:S01]  /*5d70*/  UIADD3 UR4, UPT, UPT, UR46, 0x300, URZ ;  /* 0x000003002e047890 */ /* 0x000fe2000fffe0ff */
[----:B------:R-:W-:Y:S01]  /*5d80*/  LOP3.LUT R2, R2, 0x600000, RZ, 0xc0, !PT ;  /* 0x0060000002027812 */ /* 0x000fe200078ec0ff */
[----:B------:R-:W-:Y:S01]  /*5d90*/  IMAD.U32 R216, RZ, RZ, UR5 ;  /* 0x00000005ffd87e24 */ /* 0x000fe2000f8e00ff */
[----:B------:R-:W-:Y:S01]  /*5da0*/  LOP3.LUT R197, R197, R0, RZ, 0xfc, !PT ;  /* 0x00000000c5c57212 */ /* 0x000fe200078efcff */
[----:B------:R-:W1:Y:S02]  /*5db0*/  LDCU UR43, c[0x0][0xb0c] ;  /* 0x00016180ff2b77ac */ /* 0x000e640008000800 */
[----:B------:R-:W1:Y:S01]  /*5dc0*/  LDC.64 R198, c[0x0][0x8a8] ;  /* 0x00022a00ffc67b82 */ /* 0x000e620000000a00 */
[----:B------:R-:W-:Y:S01]  /*5dd0*/  MOV R0, UR4 ;  /* 0x0000000400007c02 */ /* 0x000fe20008000f00 */
[----:B------:R-:W1:Y:S01]  /*5de0*/  LDCU UR39, c[0x0][0xb30] ;  /* 0x00016600ff2777ac */ /* 0x000e620008000800 */
[----:B------:R-:W1:Y:S01]  /*5df0*/  LDCU.64 UR40, c[0x0][0xb28] ;  /* 0x00016500ff2877ac */ /* 0x000e620008000a00 */
[----:B------:R-:W1:Y:S01]  /*5e00*/  LDCU.128 UR60, c[0x0][0xb10] ;  /* 0x00016200ff3c77ac */ /* 0x000e620008000c00 */
[----:B------:R-:W1:Y:S01]  /*5e10*/  LDCU UR58, c[0x0][0x374] ;  /* 0x00006e80ff3a77ac */ /* 0x000e620008000800 */
[----:B------:R-:W-:Y:S01]  /*5e20*/  UMOV UR45, URZ ;  /* 0x000000ff002d7c82 */ /* 0x000fe20008000000 */
[----:B------:R-:W-:Y:S01]  /*5e30*/  UMOV UR57, URZ ;  /* 0x000000ff00397c82 */ /* 0x000fe20008000000 */
[----:B---34-:R-:W-:-:S07]  /*5e40*/  IADD3 R2, PT, PT, R3, R2, RZ ;  /* 0x0000000203027210 */ /* 0x018fce0007ffe0ff */
.L_x_135:
[----:B------:R-:W-:Y:S02]  /*5e50*/  LEA R0, R221, UR46, 0x3 ;  /* 0x0000002edd007c11 */ /* 0x000fe4000f8e18ff */
[----:B------:R-:W-:Y:S02]  /*5e60*/  SHF.L.U32 R3, R223, 0x1f, RZ ;  /* 0x0000001fdf037819 */ /* 0x000fe400000006ff */
[----:B--2---:R-:W-:Y:S02]  /*5e70*/  LEA R5, R221, UR46, 0x4 ;  /* 0x0000002edd057c11 */ /* 0x004fe4000f8e20ff */
[----:B------:R-:W3:Y:S02]  /*5e80*/  SYNCS.PHASECHK.TRANS64.TRYWAIT P0, [R0+URZ+0x1b0], R3 ;  /* 0x0001b003000075a7 */ /* 0x000ee400080011ff */
[----:B---3--:R-:W-:Y:S05]  /*5e90*/  @!P0 BRA `(.L_x_106) ;  /* 0x0000004c00408947 */ /* 0x008fea0003800000 */
.L_x_213:
[----:B------:R-:W-:Y:S01]  /*5ea0*/  R2UR UR7, R227 ;  /* 0x00000000e30772ca */ /* 0x000fe200000e0000 */
[----:B------:R-:W4:Y:S01]  /*5eb0*/  LDS.128 R4, [R5+0x240] ;  /* 0x0002400005047984 */ /* 0x000f220000000c00 */
[----:B---3--:R-:W-:Y:S01]  /*5ec0*/  VIADD R0, R0, 0x1c0 ;  /* 0x000001c000007836 */ /* 0x008fe20000000000 */
[----:B------:R-:W-:Y:S04]  /*5ed0*/  UISETP.GE.AND UP0, UPT, UR42, 0x1, UPT ;  /* 0x000000012a00788c */ /* 0x000fe8000bf06270 */
[----:B------:R-:W-:Y:S01]  /*5ee0*/  PRMT R0, RZ, 0x654, R0 ;  /* 0x00000654ff007816 */ /* 0x000fe20000000000 */
[----:B------:R-:W-:Y:S01]  /*5ef0*/  @!PT LDS RZ, [RZ] ;  /* 0x00000000fffff984 */ /* 0x000fe20000000800 */
[----:B------:R-:W-:Y:S01]  /*5f00*/  @!PT LDS RZ, [RZ] ;  /* 0x00000000fffff984 */ /* 0x000fe20000000800 */
[----:B------:R-:W-:Y:S01]  /*5f10*/  @!PT LDS RZ, [RZ] ;  /* 0x00000000fffff984 */ /* 0x000fe20000000800 */
[----:B------:R-:W-:Y:S01]  /*5f20*/  @!PT LDS RZ, [RZ] ;  /* 0x00000000fffff984 */ /* 0x000fe20000000800 */
[----:B------:R3:W-:Y:S06]  /*5f30*/  MEMBAR.ALL.CTA ;  /* 0x0000000000007992 */ /* 0x0007ec0000008000 */
[----:B---3--:R-:W3:Y:S02]  /*5f40*/  FENCE.VIEW.ASYNC.S ;  /* 0x00000000000073c6 */ /* 0x008ee40000000000 */
[----:B---3--:R3:W-:Y:S01]  /*5f50*/  SYNCS.ARRIVE.TRANS64.RED.A1T0 RZ, [R0+URZ], RZ ;  /* 0x000000ff00ff79a7 */ /* 0x0087e200081004ff */
[----:B----4-:R-:W-:Y:S11]  /*5f60*/  LOP3.LUT P0, RZ, R6, 0x1, RZ, 0xc0, !PT ;  /* 0x0000000106ff7812 */ /* 0x010ff6000780c0ff */
[----:B------:R-:W-:Y:S02]  /*5f70*/  @!UPT UIADD3 URZ, UPT, UPT, URZ, URZ, URZ ;  /* 0x000000fffffff290 */ /* 0x000fe4000fffe0ff */
[----:B------:R-:W-:Y:S01]  /*5f80*/  VOTEU.ANY UP1, P0 ;  /* 0x0000000000ff7886 */ /* 0x000fe20000020100 */
[----:B------:R-:W-:Y:S01]  /*5f90*/  PLOP3.LUT P0, PT, PT, PT, UP1, 0x80, 0x8 ;  /* 0x000000000008781c */ /* 0x000fe20003f0f018 */
[----:B------:R-:W-:Y:S06]  /*5fa0*/  UP2UR UR4, UPR, URZ, 0x2 ;  /* 0x00000002ff047883 */ /* 0x000fec0008000000 */
[----:B------:R-:W-:Y:S06]  /*5fb0*/  IMAD.U32 R228, RZ, RZ, UR4 ;  /* 0x00000004ffe47e24 */ /* 0x000fec000f8e00ff */
[----:B------:R-:W-:Y:S02]  /*5fc0*/  @P0 SHF.R.U32.HI R3, RZ, 0x10, R5 ;  /* 0x00000010ff030819 */ /* 0x000fe40000011605 */
[----:B------:R-:W-:Y:S02]  /*5fd0*/  @P0 MOV R8, R4 ;  /* 0x0000000400080202 */ /* 0x000fe40000000f00 */
[----:B------:R-:W-:Y:S02]  /*5fe0*/  @P0 R2UR UR4, R3 ;  /* 0x00000000030402ca */ /* 0x000fe400000e0000 */
[----:B------:R-:W-:Y:S02]  /*5ff0*/  @P0 LOP3.LUT R4, R5, 0xffff, RZ, 0xc0, !PT ;  /* 0x0000ffff05040812 */ /* 0x000fe400078ec0ff */
[----:B------:R-:W-:Y:S02]  /*6000*/  @P0 R2UR UR6, R8 ;  /* 0x00000000080602ca */ /* 0x000fe400000e0000 */
[----:B------:R-:W-:Y:S07]  /*6010*/  @P0 R2UR UR5, R4 ;  /* 0x00000000040502ca */ /* 0x000fee00000e0000 */
[----:B------:R-:W-:Y:S02]  /*6020*/  @UP1 UMOV UR7, UR4 ;  /* 0x0000000400071c82 */ /* 0x000fe40008000000 */
[----:B------:R-:W-:Y:S02]  /*6030*/  IMAD.U32 R227, RZ, RZ, UR7 ;  /* 0x00000007ffe37e24 */ /* 0x000fe4000f8e00ff */
[----:B------:R-:W-:Y:S02]  /*6040*/  @UP1 UMOV UR38, UR6 ;  /* 0x0000000600261c82 */ /* 0x000fe40008000000 */
[----:B------:R-:W-:Y:S01]  /*6050*/  @UP1 UMOV UR37, UR5 ;  /* 0x0000000500251c82 */ /* 0x000fe20008000000 */
[----:B---3--:R-:W-:Y:S05]  /*6060*/  BRA.U !UP0, `(.L_x_107) ;  /* 0x0000000108cc7547 */ /* 0x008fea000b800000 */
[----:B------:R-:W3:Y:S01]  /*6070*/  LDCU UR12, c[0x0][0xb20] ;  /* 0x00016400ff0c77ac */ /* 0x000ee20008000800 */
[----:B-1----:R-:W-:Y:S02]  /*6080*/  UIMAD.WIDE.U32 UR4, UR58, UR63, URZ ;  /* 0x0000003f3a0472a5 */ /* 0x002fe4000f8e00ff */
[----:B------:R-:W-:Y:S02]  /*6090*/  UIMAD.WIDE.U32 UR6, UR59, UR60, URZ ;  /* 0x0000003c3b0672a5 */ /* 0x000fe4000f8e00ff */
[----:B------:R-:W-:Y:S02]  /*60a0*/  UISETP.NE.AND UP0, UPT, UR62, 0x1, UPT ;  /* 0x000000013e00788c */ /* 0x000fe4000bf05270 */
[----:B------:R-:W-:Y:S02]  /*60b0*/  UIMAD.WIDE.U32 UR8, UR37, UR63, URZ ;  /* 0x0000003f250872a5 */ /* 0x000fe4000f8e00ff */
[----:B------:R-:W-:Y:S02]  /*60c0*/  UIMAD.WIDE.U32 UR10, UR38, UR60, URZ ;  /* 0x0000003c260a72a5 */ /* 0x000fe4000f8e00ff */
[----:B------:R-:W-:Y:S02]  /*60d0*/  UISETP.NE.AND UP1, UPT, UR43, 0x1, UPT ;  /* 0x000000012b00788c */ /* 0x000fe4000bf25270 */
[----:B------:R-:W-:Y:S01]  /*60e0*/  UISETP.NE.AND UP2, UPT, UR42, 0x1, UPT ;  /* 0x000000012a00788c */ /* 0x000fe2000bf45270 */
[----:B------:R-:W-:Y:S02]  /*60f0*/  UMOV UR4, UR5 ;  /* 0x0000000500047c82 */ /* 0x000fe40008000000 */
[----:B---3--:R-:W-:Y:S03]  /*6100*/  USHF.R.U32.HI UR5, URZ, UR12, UR4 ;  /* 0x0000000cff057299 */ /* 0x008fe60008011604 */
[----:B------:R-:W-:Y:S02]  /*6110*/  UMOV UR4, UR7 ;  /* 0x0000000700047c82 */ /* 0x000fe40008000000 */
[----:B------:R-:W-:Y:S02]  /*6120*/  USHF.R.U32.HI UR7, URZ, UR61, UR4 ;  /* 0x0000003dff077299 */ /* 0x000fe40008011604 */
[----:B------:R-:W-:Y:S02]  /*6130*/  USEL UR4, UR58, UR5, !UP0 ;  /* 0x000000053a047287 */ /* 0x000fe4000c000000 */
[----:B------:R-:W-:Y:S01]  /*6140*/  USEL UR7, UR59, UR7, !UP1 ;  /* 0x000000073b077287 */ /* 0x000fe2000c800000 */
[----:B------:R-:W-:Y:S01]  /*6150*/  UMOV UR5, UR9 ;  /* 0x0000000900057c82 */ /* 0x000fe20008000000 */
[----:B------:R-:W-:Y:S02]  /*6160*/  UIMAD.WIDE.U32 UR8, UR4, UR40, URZ ;  /* 0x00000028040872a5 */ /* 0x000fe4000f8e00ff */
[----:B------:R-:W-:Y:S03]  /*6170*/  USHF.R.U32.HI UR6, URZ, UR12, UR5 ;  /* 0x0000000cff067299 */ /* 0x000fe60008011605 */
[----:B------:R-:W-:Y:S01]  /*6180*/  UMOV UR5, UR11 ;  /* 0x0000000b00057c82 */ /* 0x000fe20008000000 */
[----:B------:R-:W-:Y:S02]  /*6190*/  UIMAD.WIDE.U32 UR10, UR7, UR40, URZ ;  /* 0x00000028070a72a5 */ /* 0x000fe4000f8e00ff */
[----:B------:R-:W-:Y:S02]  /*61a0*/  USHF.R.U32.HI UR12, URZ, UR61, UR5 ;  /* 0x0000003dff0c7299 */ /* 0x000fe40008011605 */
[----:B------:R-:W-:Y:S01]  /*61b0*/  USEL UR6, UR37, UR6, !UP0 ;  /* 0x0000000625067287 */ /* 0x000fe2000c000000 */
[----:B------:R-:W-:Y:S02]  /*61c0*/  UMOV UR5, UR9 ;  /* 0x0000000900057c82 */ /* 0x000fe40008000000 */
[----:B------:R-:W-:Y:S01]  /*61d0*/  UMOV UR10, UR11 ;  /* 0x0000000b000a7c82 */ /* 0x000fe20008000000 */
[----:B------:R-:W-:Y:S02]  /*61e0*/  @UP2 USHF.R.U32.HI UR4, URZ, UR41, UR5 ;  /* 0x00000029ff042299 */ /* 0x000fe40008011605 */
[----:B------:R-:W-:Y:S02]  /*61f0*/  @UP2 USHF.R.U32.HI UR7, URZ, UR41, UR10 ;  /* 0x00000029ff072299 */ /* 0x000fe4000801160a */
[----:B------:R-:W-:Y:S02]  /*6200*/  UIMAD UR4, UR42, UR4, URZ ;  /* 0x000000042a0472a4 */ /* 0x000fe4000f8e02ff */
[----:B------:R-:W-:Y:S02]  /*6210*/  UIMAD.WIDE.U32 UR10, UR6, UR40, URZ ;  /* 0x00000028060a72a5 */ /* 0x000fe4000f8e00ff */
[----:B------:R-:W-:Y:S02]  /*6220*/  USEL UR5, UR38, UR12, !UP1 ;  /* 0x0000000c26057287 */ /* 0x000fe4000c800000 */
[----:B------:R-:W-:Y:S02]  /*6230*/  UIMAD UR8, UR42, UR7, URZ ;  /* 0x000000072a0872a4 */ /* 0x000fe4000f8e02ff */
[----:B------:R-:W-:Y:S03]  /*6240*/  UISETP.GE.AND UP0, UPT, UR6, UR4, UPT ;  /* 0x000000040600728c */ /* 0x000fe6000bf06270 */
[----:B------:R-:W-:Y:S01]  /*6250*/  UMOV UR4, UR11 ;  /* 0x0000000b00047c82 */ /* 0x000fe20008000000 */
[----:B------:R-:W-:Y:S02]  /*6260*/  UISETP.GE.OR UP0, UPT, UR5, UR8, UP0 ;  /* 0x000000080500728c */ /* 0x000fe40008706670 */
[----:B------:R-:W-:Y:S02]  /*6270*/  USHF.R.U32.HI UR4, URZ, UR41, UR4 ;  /* 0x00000029ff047299 */ /* 0x000fe40008011604 */
[----:B------:R-:W-:Y:S02]  /*6280*/  UIMAD.WIDE.U32 UR8, UR5, UR40, URZ ;  /* 0x00000028050872a5 */ /* 0x000fe4000f8e00ff */
[----:B------:R-:W-:Y:S02]  /*6290*/  USEL UR11, UR6, UR4, !UP2 ;  /* 0x00000004060b7287 */ /* 0x000fe4000d000000 */
[----:B------:R-:W-:Y:S02]  /*62a0*/  UIADD3 UR8, UPT, UPT, -UR5, URZ, URZ ;  /* 0x000000ff05087290 */ /* 0x000fe4000fffe1ff */
[----:B------:R-:W-:Y:S01]  /*62b0*/  UIADD3 UR10, UPT, UPT, -UR11, URZ, URZ ;  /* 0x000000ff0b0a7290 */ /* 0x000fe2000fffe1ff */
[----:B------:R-:W-:Y:S01]  /*62c0*/  @!UP0 UMOV UR4, UR9 ;  /* 0x0000000900048c82 */ /* 0x000fe20008000000 */
[----:B------:R-:W-:Y:S02]  /*62d0*/  UIADD3 UR9, UPT, UPT, -UR6, URZ, URZ ;  /* 0x000000ff06097290 */ /* 0x000fe4000fffe1ff */
[----:B------:R-:W-:Y:S02]  /*62e0*/  @!UP0 USHF.R.U32.HI UR4, URZ, UR41, UR4 ;  /* 0x00000029ff048299 */ /* 0x000fe40008011604 */
[----:B------:R-:W-:Y:S02]  /*62f0*/  UIMAD UR10, UR42, UR10, UR6 ;  /* 0x0000000a2a0a72a4 */ /* 0x000fe4000f8e0206 */
[----:B------:R-:W-:Y:S04]  /*6300*/  @!UP0 USEL UR4, UR5, UR4, !UP2 ;  /* 0x0000000405048287 */ /* 0x000fe8000d000000 */
[----:B------:R-:W-:Y:S02]  /*6310*/  @!UP0 UIMAD UR10, UR7, UR10, UR4 ;  /* 0x0000000a070a82a4 */ /* 0x000fe4000f8e0204 */
[----:B------:R-:W-:Y:S02]  /*6320*/  @!UP0 UIADD3 UR11, UPT, UPT, UR11, -UR4, URZ ;  /* 0x800000040b0b8290 */ /* 0x000fe4000fffe0ff */
[----:B------:R-:W-:Y:S02]  /*6330*/  UIMAD UR7, UR43, UR8, UR38 ;  /* 0x000000082b0772a4 */ /* 0x000fe4000f8e0226 */
[----:B------:R-:W-:Y:S02]  /*6340*/  @!UP0 UIMAD UR6, UR11, UR42, UR5 ;  /* 0x0000002a0b0682a4 */ /* 0x000fe4000f8e0205 */
[----:B------:R-:W-:Y:S01]  /*6350*/  UIMAD UR4, UR62, UR9, UR37 ;  /* 0x000000093e0472a4 */ /* 0x000fe2000f8e0225 */
[----:B------:R-:W-:Y:S02]  /*6360*/  @!UP0 UMOV UR5, UR10 ;  /* 0x0000000a00058c82 */ /* 0x000fe40008000000 */
[----:B------:R-:W-:Y:S02]  /*6370*/  UIMAD UR38, UR5, UR43, UR7 ;  /* 0x0000002b052672a4 */ /* 0x000fe4000f8e0207 */
[----:B------:R-:W-:Y:S11]  /*6380*/  UIMAD UR37, UR6, UR62, UR4 ;  /* 0x0000003e062572a4 */ /* 0x000ff6000f8e0204 */
[----:B------:R-:W-:Y:S01]  /*6390*/  @!UPT UIADD3 URZ, UPT, UPT, URZ, URZ, URZ ;  /* 0x000000fffffff290 */ /* 0x000fe2000fffe0ff */
.L_x_107:
[----:B-1----:R-:W-:Y:S01]  /*63a0*/  UISETP.NE.AND UP0, UPT, UR39, 0x1, UPT ;  /* 0x000000012700788c */ /* 0x002fe2000bf05270 */
[----:B------:R-:W-:Y:S01]  /*63b0*/  IADD3 R221, PT, PT, R221, 0x1, RZ ;  /* 0x00000001dddd7810 */ /* 0x000fe20007ffe0ff */
[----:B------:R-:W-:Y:S09]  /*63c0*/  UIADD3 UR11, UPT, UPT, UR46, 0x300, URZ ;  /* 0x000003002e0b7890 */ /* 0x000ff2000fffe0ff */
[----:B------:R-:W1:Y:S01]  /*63d0*/  @!UP0 LDCU.128 UR12, c[0x0][0xb10] ;  /* 0x00016200ff0c87ac */ /* 0x000e620008000c00 */
[----:B------:R-:W3:Y:S01]  /*63e0*/  @!UP0 LDCU UR5, c[0x0][0xb0c] ;  /* 0x00016180ff0587ac */ /* 0x000ee20008000800 */
[----:B------:R-:W4:Y:S01]  /*63f0*/  @!UP0 LDCU UR10, c[0x0][0xb20] ;  /* 0x00016400ff0a87ac */ /* 0x000f220008000800 */
[----:B-1----:R-:W-:Y:S02]  /*6400*/  UIMAD.WIDE.U32 UR8, UR38, UR12, URZ ;  /* 0x0000000c260872a5 */ /* 0x002fe4000f8e00ff */
[----:B------:R-:W-:Y:S02]  /*6410*/  UIMAD.WIDE.U32 UR6, UR37, UR15, URZ ;  /* 0x0000000f250672a5 */ /* 0x000fe4000f8e00ff */
[----:B------:R-:W-:Y:S03]  /*6420*/  @!UP0 UISETP.NE.AND UP1, UPT, UR14, 0x1, UPT ;  /* 0x000000010e00888c */ /* 0x000fe6000bf25270 */
[----:B------:R-:W-:Y:S01]  /*6430*/  @!UP0 UMOV UR4, UR9 ;  /* 0x0000000900048c82 */ /* 0x000fe20008000000 */
[----:B---3--:R-:W-:Y:S02]  /*6440*/  @!UP0 UISETP.NE.AND UP2, UPT, UR5, 0x1, UPT ;  /* 0x000000010500888c */ /* 0x008fe4000bf45270 */
[----:B------:R-:W-:Y:S01]  /*6450*/  @!UP0 USHF.R.U32.HI UR4, URZ, UR13, UR4 ;  /* 0x0000000dff048299 */ /* 0x000fe20008011604 */
[----:B------:R-:W-:Y:S02]  /*6460*/  @!UP0 UMOV UR6, UR7 ;  /* 0x0000000700068c82 */ /* 0x000fe40008000000 */
[----:B----4-:R-:W-:Y:S02]  /*6470*/  @!UP0 USHF.R.U32.HI UR6, URZ, UR10, UR6 ;  /* 0x0000000aff068299 */ /* 0x010fe40008011606 */
[----:B------:R-:W-:Y:S02]  /*6480*/  @!UP0 USEL UR7, UR38, UR4, !UP2 ;  /* 0x0000000426078287 */ /* 0x000fe4000d000000 */
[----:B------:R-:W-:Y:S04]  /*6490*/  @!UP0 USEL UR6, UR37, UR6, !UP1 ;  /* 0x0000000625068287 */ /* 0x000fe8000c800000 */
[----:B------:R-:W-:Y:S02]  /*64a0*/  @!UP0 UIADD3 UR4, UPT, UPT, -UR7, UR6, URZ ;  /* 0x0000000607048290 */ /* 0x000fe4000fffe1ff */
[----:B------:R-:W-:Y:S02]  /*64b0*/  @!UP0 UIADD3 UR6, UPT, UPT, UR7, -UR6, URZ ;  /* 0x8000000607068290 */ /* 0x000fe4000fffe0ff */
[----:B------:R-:W-:Y:S02]  /*64c0*/  @!UP0 UIMAD UR38, UR4, UR5, UR38 ;  /* 0x00000005042682a4 */ /* 0x000fe4000f8e0226 */
[----:B------:R-:W-:Y:S02]  /*64d0*/  @!UP0 UIMAD UR37, UR6, UR14, UR37 ;  /* 0x0000000e062582a4 */ /* 0x000fe4000f8e0225 */
[----:B------:R-:W-:Y:S09]  /*64e0*/  ULOP3.LUT UP0, URZ, UR11, 0x90, URZ, 0xc0, !UPT ;  /* 0x000000900bff7892 */ /* 0x000ff2000f80c0ff */
[----:B------:R-:W-:Y:S05]  /*64f0*/  BRA.U !UP0, `(.L_x_108) ;  /* 0x00000001087c7547 */ /* 0x000fea000b800000 */
[----:B------:R-:W1:Y:S01]  /*6500*/  LDCU.64 UR8, c[0x4][0x80] ;  /* 0x01001000ff0877ac */ /* 0x000e620008000a00 */
[----:B------:R-:W-:Y:S01]  /*6510*/  MOV R16, 0x0 ;  /* 0x0000000000107802 */ /* 0x000fe20000000f00 */
[----:B------:R-:W-:Y:S02]  /*6520*/  HFMA2 R12, -RZ, RZ, 0, 5.9604644775390625e-08 ;  /* 0x00000001ff0c7431 */ /* 0x000fe400000001ff */
[----:B------:R-:W-:Y:S01]  /*6530*/  IMAD.MOV.U32 R8, RZ, RZ, 0x70 ;  /* 0x00000070ff087424 */ /* 0x000fe200078e00ff */
[----:B------:R3:W4:Y:S01]  /*6540*/  LDC.64 R14, c[0x4][R16] ;  /* 0x01000000100e7b82 */ /* 0x0007220000000a00 */
[----:B------:R-:W2:Y:S01]  /*6550*/  LDCU.64 UR6, c[0x4][0x88] ;  /* 0x01001100ff0677ac */ /* 0x000ea20008000a00 */
[----:B------:R-:W-:Y:S01]  /*6560*/  IMAD.MOV.U32 R13, RZ, RZ, RZ ;  /* 0x000000ffff0d7224 */ /* 0x000fe200078e00ff */
[----:B------:R-:W2:Y:S01]  /*6570*/  LDCU.64 UR4, c[0x4][0x8] ;  /* 0x01000100ff0477ac */ /* 0x000ea20008000a00 */
[----:B-1----:R-:W-:Y:S01]  /*6580*/  MOV R5, UR9 ;  /* 0x0000000900057c02 */ /* 0x002fe20008000f00 */
[----:B------:R-:W-:Y:S01]  /*6590*/  IMAD.U32 R4, RZ, RZ, UR8 ;  /* 0x00000008ff047e24 */ /* 0x000fe2000f8e00ff */
[----:B--2---:R-:W-:Y:S01]  /*65a0*/  MOV R7, UR7 ;  /* 0x0000000700077c02 */ /* 0x004fe20008000f00 */
[----:B------:R-:W-:Y:S01]  /*65b0*/  IMAD.U32 R6, RZ, RZ, UR6 ;  /* 0x00000006ff067e24 */ /* 0x000fe2000f8e00ff */
[----:B------:R-:W-:Y:S01]  /*65c0*/  MOV R11, UR5 ;  /* 0x00000005000b7c02 */ /* 0x000fe20008000f00 */
[----:B------:R-:W-:Y:S02]  /*65d0*/  IMAD.U32 R10, RZ, RZ, UR4 ;  /* 0x00000004ff0a7e24 */ /* 0x000fe4000f8e00ff */
[----:B------:R-:W-:Y:S07]  /*65e0*/  LEPC R20, `(.L_x_109) ;  /* 0x000000001014794e */ /* 0x000fee0000000000 */
[----:B---345:R-:W-:Y:S05]  /*65f0*/  CALL.ABS.NOINC R14 ;  /* 0x000000000e007343 */ /* 0x038fea0003c00000 */
.L_x_109:
[----:B------:R-:W1:Y:S01]  /*6600*/  LDCU.64 UR8, c[0x4][0x80] ;  /* 0x01001000ff0877ac */ /* 0x000e620008000a00 */
[----:B------:R-:W2:Y:S01]  /*6610*/  LDC.64 R16, c[0x4][R16] ;  /* 0x0100000010107b82 */ /* 0x000ea20000000a00 */
[----:B------:R-:W-:Y:S02]  /*6620*/  HFMA2 R12, -RZ, RZ, 0, 5.9604644775390625e-08 ;  /* 0x00000001ff0c7431 */ /* 0x000fe400000001ff */
[----:B------:R-:W-:Y:S02]  /*6630*/  IMAD.MOV.U32 R8, RZ, RZ, 0x70 ;  /* 0x00000070ff087424 */ /* 0x000fe400078e00ff */
[----:B------:R-:W-:Y:S01]  /*6640*/  IMAD.MOV.U32 R13, RZ, RZ, RZ ;  /* 0x000000ffff0d7224 */ /* 0x000fe200078e00ff */
[----:B------:R-:W3:Y:S01]  /*6650*/  LDCU.64 UR6, c[0x4][0x88] ;  /* 0x01001100ff0677ac */ /* 0x000ee20008000a00 */
[----:B------:R-:W4:Y:S01]  /*6660*/  LDCU.64 UR4, c[0x4][0x8] ;  /* 0x01000100ff0477ac */ /* 0x000f220008000a00 */
[----:B-1----:R-:W-:Y:S02]  /*6670*/  MOV R4, UR8 ;  /* 0x0000000800047c02 */ /* 0x002fe40008000f00 */
[----:B------:R-:W-:Y:S02]  /*6680*/  MOV R5, UR9 ;  /* 0x0000000900057c02 */ /* 0x000fe40008000f00 */
[----:B---3--:R-:W-:Y:S01]  /*6690*/  MOV R7, UR7 ;  /* 0x0000000700077c02 */ /* 0x008fe20008000f00 */
[----:B------:R-:W-:Y:S01]  /*66a0*/  IMAD.U32 R6, RZ, RZ, UR6 ;  /* 0x00000006ff067e24 */ /* 0x000fe2000f8e00ff */
[----:B----4-:R-:W-:Y:S01]  /*66b0*/  MOV R11, UR5 ;  /* 0x00000005000b7c02 */ /* 0x010fe20008000f00 */
[----:B------:R-:W-:Y:S02]  /*66c0*/  IMAD.U32 R10, RZ, RZ, UR4 ;  /* 0x00000004ff0a7e24 */ /* 0x000fe4000f8e00ff */
[----:B------:R-:W-:Y:S07]  /*66d0*/  LEPC R20, `(.L_x_108) ;  /* 0x000000001014794e */ /* 0x000fee0000000000 */
[----:B--2---:R-:W-:Y:S05]  /*66e0*/  CALL.ABS.NOINC R16 ;  /* 0x0000000010007343 */ /* 0x004fea0003c00000 */
.L_x_108:
[----:B------:R-:W-:Y:S02]  /*66f0*/  R2UR UR4, R220 ;  /* 0x00000000dc0472ca */ /* 0x000fe400000e0000 */
[----:B------:R-:W-:Y:S02]  /*6700*/  ISETP.NE.U32.AND P3, PT, R204, RZ, PT ;  /* 0x000000ffcc00720c */ /* 0x000fe40003f65070 */
[----:B--2---:R-:W-:Y:S02]  /*6710*/  ISETP.NE.U32.AND P4, PT, R200, RZ, PT ;  /* 0x000000ffc800720c */ /* 0x004fe40003f85070 */
[----:B------:R-:W-:Y:S02]  /*6720*/  ISETP.NE.AND.EX P3, PT, R205, RZ, PT, P3 ;  /* 0x000000ffcd00720c */ /* 0x000fe40003f65330 */
[----:B------:R-:W-:Y:S02]  /*6730*/  PLOP3.LUT P1, PT, PT, PT, PT, 0x8, 0x80 ;  /* 0x000000000080781c */ /* 0x000fe40003f2e170 */
[----:B------:R-:W-:Y:S03]  /*6740*/  ISETP.NE.AND.EX P4, PT, R201, RZ, PT, P4 ;  /* 0x000000ffc900720c */ /* 0x000fe60003f85340 */
[----:B------:R-:W-:Y:S06]  /*6750*/  UISETP.NE.AND UP1, UPT, UR4, URZ, UPT ;  /* 0x000000ff0400728c */ /* 0x000fec000bf25270 */
[----:B------:R-:W-:Y:S05]  /*6760*/  PLOP3.LUT P0, PT, PT, PT, UP1, 0x80, 0x8 ;  /* 0x000000000008781c */ /* 0x000fea0003f0f018 */
[----:B------:R-:W1:Y:S08]  /*6770*/  @UP1 LDCU.64 UR4, c[0x0][0x888] ;  /* 0x00011100ff0417ac */ /* 0x000e700008000a00 */
[----:B------:R-:W-:Y:S01]  /*6780*/  @P0 PLOP3.LUT P1, PT, P3, PT, PT, 0x80, 0x8 ;  /* 0x000000000008081c */ /* 0x000fe20001f2f070 */
[----:B-1----:R-:W-:Y:S04]  /*6790*/  @UP1 UISETP.NE.U32.AND UP0, UPT, UR4, URZ, UPT ;  /* 0x000000ff0400128c */ /* 0x002fe8000bf05070 */
[----:B------:R-:W-:Y:S04]  /*67a0*/  @UP1 UISETP.NE.AND.EX UP0, UPT, UR5, URZ, UPT, UP0 ;  /* 0x000000ff0500128c */ /* 0x000fe8000bf05300 */
[----:B------:R-:W-:Y:S01]  /*67b0*/  @UP1 USEL UR4, URZ, 0xffffffff, UP0 ;  /* 0xffffffffff041887 */ /* 0x000fe20008000000 */
[----:B------:R-:W-:Y:S11]  /*67c0*/  @!P3 BRA `(.L_x_110) ;  /* 0x000000000030b947 */ /* 0x000ff60003800000 */
[----:B------:R-:W-:Y:S01]  /*67d0*/  ISETP.NE.U32.AND P2, PT, R202, RZ, PT ;  /* 0x000000ffca00720c */ /* 0x000fe20003f45070 */
[----:B------:R-:W1:Y:S01]  /*67e0*/  LDCU.64 UR6, c[0x0][0x358] ;  /* 0x00006b00ff0677ac */ /* 0x000e620008000a00 */
[----:B------:R-:W-:Y:S02]  /*67f0*/  IMAD.MOV.U32 R206, RZ, RZ, 0x1 ;  /* 0x00000001ffce7424 */ /* 0x000fe400078e00ff */
[----:B------:R-:W-:Y:S11]  /*6800*/  ISETP.NE.AND.EX P2, PT, R203, RZ, PT, P2 ;  /* 0x000000ffcb00720c */ /* 0x000ff60003f45320 */
[----:B------:R-:W-:Y:S02]  /*6810*/  @!UPT UIADD3 URZ, UPT, UPT, URZ, URZ, URZ ;  /* 0x000000fffffff290 */ /* 0x000fe4000fffe0ff */
[----:B------:R-:W2:Y:S01]  /*6820*/  @P2 LDC.64 R4, c[0x0][0x888] ;  /* 0x00022200ff042b82 */ /* 0x000ea20000000a00 */
[----:B------:R-:W-:Y:S04]  /*6830*/  @P2 IMAD R0, R204, UR36, RZ ;  /* 0x00000024cc002c24 */ /* 0x000fe8000f8e02ff */
[----:B--2---:R-:W-:Y:S04]  /*6840*/  @P2 IMAD.WIDE R4, R0, 0x4, R4 ;  /* 0x0000000400042825 */ /* 0x004fe800078e0204 */
[----:B------:R-:W-:Y:S01]  /*6850*/  HFMA2 R0, -RZ, RZ, 0, 5.9604644775390625e-08 ;  /* 0x00000001ff007431 */ /* 0x000fe200000001ff */
[----:B-1---5:R1:W5:Y:S04]  /*6860*/  @P2 LDG.E R107, desc[UR6][R4.64] ;  /* 0x00000006046b2981 */ /* 0x022368000c1e1900 */
[----:B------:R-:W-:Y:S01]  /*6870*/  @!P2 PRMT R206, R0, 0x7610, R206 ;  /* 0x0000761000cea816 */ /* 0x000fe200000000ce */
[----:B-1----:R-:W2:Y:S06]  /*6880*/  @!P2 LDC R107, c[0x0][0x880] ;  /* 0x00022000ff6bab82 */ /* 0x002eac0000000800 */
.L_x_110:
[----:B------:R-:W-:Y:S05]  /*6890*/  @!P4 BRA `(.L_x_111) ;  /* 0x000000000024c947 */ /* 0x000fea0003800000 */
[----:B------:R-:W-:Y:S01]  /*68a0*/  ISETP.NE.U32.AND P2, PT, R198, RZ, PT ;  /* 0x000000ffc600720c */ /* 0x000fe20003f45070 */
[----:B------:R-:W1:Y:S03]  /*68b0*/  LDCU.64 UR6, c[0x0][0x358] ;  /* 0x00006b00ff0677ac */ /* 0x000e660008000a00 */
[----:B------:R-:W-:Y:S11]  /*68c0*/  ISETP.NE.AND.EX P2, PT, R199, RZ, PT, P2 ;  /* 0x000000ffc700720c */ /* 0x000ff60003f45320 */
[----:B------:R-:W-:Y:S02]  /*68d0*/  @!UPT UIADD3 URZ, UPT, UPT, URZ, URZ, URZ ;  /* 0x000000fffffff290 */ /* 0x000fe4000fffe0ff */
[----:B------:R-:W3:Y:S01]  /*68e0*/  @P2 LDC.64 R4, c[0x0][0x8a8] ;  /* 0x00022a00ff042b82 */ /* 0x000ee20000000a00 */
[----:B------:R-:W-:Y:S04]  /*68f0*/  @P2 IMAD R0, R200, UR36, RZ ;  /* 0x00000024c8002c24 */ /* 0x000fe8000f8e02ff */
[----:B---3--:R-:W-:Y:S05]  /*6900*/  @P2 IMAD.WIDE R4, R0, 0x4, R4 ;  /* 0x0000000400042825 */ /* 0x008fea00078e0204 */
[----:B-1---5:R1:W5:Y:S02]  /*6910*/  @P2 LDG.E R105, desc[UR6][R4.64] ;  /* 0x0000000604692981 */ /* 0x022364000c1e1900 */
[----:B-1----:R-:W3:Y:S02]  /*6920*/  @!P2 LDC R105, c[0x0][0x8a0] ;  /* 0x00022800ff69ab82 */ /* 0x002ee40000000800 */
.L_x_111:
[----:B--2--5:R-:W-:Y:S01]  /*6930*/  @P0 FSETP.NEU.AND P4, PT, R107, RZ, PT ;  /* 0x000000ff6b00020b */ /* 0x024fe20003f8d000 */
[----:B------:R-:W-:Y:S01]  /*6940*/  IMAD.U32 R3, RZ, RZ, UR4 ;  /* 0x00000004ff037e24 */ /* 0x000fe2000f8e00ff */
[----:B------:R-:W-:Y:S01]  /*6950*/  @P0 LOP3.LUT P2, RZ, R206, 0xff, RZ, 0xc0, !PT ;  /* 0x000000ffceff0812 */ /* 0x000fe2000784c0ff */
[----:B------:R-:W-:Y:S01]  /*6960*/  BSSY B1, `(.L_x_112) ;  /* 0x000005e000017945 */ /* 0x000fe20003800000 */
[----:B------:R-:W-:Y:S02]  /*6970*/  @P0 SEL R6, RZ, 0xffffffff, P4 ;  /* 0xffffffffff060807 */ /* 0x000fe40002000000 */
[----:B------:R-:W-:Y:S02]  /*6980*/  CS2R R194, SRZ ;  /* 0x0000000000c27805 */ /* 0x000fe4000001ff00 */
[----:B------:R-:W-:Y:S02]  /*6990*/  LEA R165, R104, UR46, 0x3 ;  /* 0x0000002e68a57c11 */ /* 0x000fe4000f8e18ff */
[----:B------:R-:W-:Y:S02]  /*69a0*/  CS2R R192, SRZ ;  /* 0x0000000000c07805 */ /* 0x000fe4000001ff00 */
[----:B------:R-:W-:Y:S02]  /*69b0*/  @P1 SEL R6, R3, R6, !P2 ;  /* 0x0000000603061207 */ /* 0x000fe40005000000 */
[----:B------:R-:W-:Y:S02]  /*69c0*/  CS2R R186, SRZ ;  /* 0x0000000000ba7805 */ /* 0x000fe4000001ff00 */
[----:B------:R-:W-:Y:S02]  /*69d0*/  LOP3.LUT R3, R225, 0x1, RZ, 0x3c, !PT ;  /* 0x00000001e1037812 */ /* 0x000fe400078e3cff */
[----:B------:R-:W-:Y:S02]  /*69e0*/  CS2R R184, SRZ ;  /* 0x0000000000b87805 */ /* 0x000fe4000001ff00 */
[----:B------:R-:W-:Y:S02]  /*69f0*/  @P0 LOP3.LUT R6, R6, 0x1, RZ, 0xc0, !PT ;  /* 0x0000000106060812 */ /* 0x000fe400078ec0ff */
[----:B------:R-:W-:Y:S02]  /*6a00*/  CS2R R178, SRZ ;  /* 0x0000000000b27805 */ /* 0x000fe4000001ff00 */
[----:B------:R-:W-:Y:S02]  /*6a10*/  SHF.L.U32 R4, R224, 0x1f, RZ ;  /* 0x0000001fe0047819 */ /* 0x000fe400000006ff */
[----:B------:R-:W-:Y:S02]  /*6a20*/  CS2R R176, SRZ ;  /* 0x0000000000b07805 */ /* 0x000fe4000001ff00 */
[----:B------:R-:W-:Y:S01]  /*6a30*/  ISETP.NE.U32.OR P6, PT, R6, 0x1, !P0 ;  /* 0x000000010600780c */ /* 0x000fe200047c5470 */
[----:B------:R-:W-:Y:S01]  /*6a40*/  IMAD.U32 R6, RZ, RZ, UR45 ;  /* 0x0000002dff067e24 */ /* 0x000fe2000f8e00ff */
[----:B------:R-:W-:Y:S02]  /*6a50*/  PLOP3.LUT P5, PT, PT, PT, PT, 0x8, 0x80 ;  /* 0x000000000080781c */ /* 0x000fe40003fae170 */
[----:B------:R-:W-:Y:S02]  /*6a60*/  CS2R R170, SRZ ;  /* 0x0000000000aa7805 */ /* 0x000fe4000001ff00 */
[----:B------:R-:W-:Y:S02]  /*6a70*/  P2R R229, PR, RZ, 0x40 ;  /* 0x00000040ffe57803 */ /* 0x000fe40000000000 */
[----:B------:R-:W-:Y:S02]  /*6a80*/  CS2R R168, SRZ ;  /* 0x0000000000a87805 */ /* 0x000fe4000001ff00 */
[----:B------:R-:W-:Y:S02]  /*6a90*/  LEA R0, R6, UR46, 0x3 ;  /* 0x0000002e06007c11 */ /* 0x000fe4000f8e18ff */
[----:B------:R-:W-:Y:S02]  /*6aa0*/  CS2R R162, SRZ ;  /* 0x0000000000a27805 */ /* 0x000fe4000001ff00 */
[----:B------:R-:W-:Y:S02]  /*6ab0*/  CS2R R160, SRZ ;  /* 0x0000000000a07805 */ /* 0x000fe4000001ff00 */
[----:B------:R-:W-:Y:S02]  /*6ac0*/  CS2R R154, SRZ ;  /* 0x00000000009a7805 */ /* 0x000fe4000001ff00 */
[----:B------:R-:W-:Y:S02]  /*6ad0*/  CS2R R152, SRZ ;  /* 0x0000000000987805 */ /* 0x000fe4000001ff00 */
[----:B------:R-:W-:Y:S02]  /*6ae0*/  CS2R R146, SRZ ;  /* 0x0000000000927805 */ /* 0x000fe4000001ff00 */
[----:B------:R-:W-:Y:S02]  /*6af0*/  CS2R R144, SRZ ;  /* 0x0000000000907805 */ /* 0x000fe4000001ff00 */
[----:B------:R-:W-:Y:S02]  /*6b00*/  @P6 SHF.L.U32 R5, R3, 0x1f, RZ ;  /* 0x0000001f03056819 */ /* 0x000fe400000006ff */
[----:B------:R-:W-:Y:S02]  /*6b10*/  CS2R R138, SRZ ;  /* 0x00000000008a7805 */ /* 0x000fe4000001ff00 */
[----:B------:R-:W-:Y:S02]  /*6b20*/  CS2R R136, SRZ ;  /* 0x0000000000887805 */ /* 0x000fe4000001ff00 */
[----:B------:R-:W-:Y:S01]  /*6b30*/  CS2R R130, SRZ ;  /* 0x0000000000827805 */ /* 0x000fe2000001ff00 */
[----:B------:R-:W1:Y:S01]  /*6b40*/  @P6 SYNCS.PHASECHK.TRANS64.TRYWAIT P0, [R0+URZ+0x180], R5 ;  /* 0x00018005000065a7 */ /* 0x000e6200080011ff */
[----:B------:R-:W-:Y:S02]  /*6b50*/  CS2R R128, SRZ ;  /* 0x0000000000807805 */ /* 0x000fe4000001ff00 */
[----:B------:R-:W-:Y:S02]  /*6b60*/  CS2R R122, SRZ ;  /* 0x00000000007a7805 */ /* 0x000fe4000001ff00 */
[----:B------:R-:W-:Y:S02]  /*6b70*/  CS2R R120, SRZ ;  /* 0x0000000000787805 */ /* 0x000fe4000001ff00 */
[----:B------:R-:W-:Y:S02]  /*6b80*/  CS2R R114, SRZ ;  /* 0x0000000000727805 */ /* 0x000fe4000001ff00 */
[----:B------:R-:W-:Y:S01]  /*6b90*/  CS2R R112, SRZ ;  /* 0x0000000000707805 */ /* 0x000fe2000001ff00 */
[----:B------:R2:W4:Y:S01]  /*6ba0*/  SYNCS.PHASECHK.TRANS64.TRYWAIT P4, [R165+URZ+0x1d0], R4 ;  /* 0x0001d004a50075a7 */ /* 0x00052200080811ff */
[----:B-1----:R-:W-:Y:S01]  /*6bb0*/  @P6 PLOP3.LUT P5, PT, P0, PT, PT, 0x8, 0x80 ;  /* 0x000000000080681c */ /* 0x002fe200007ae170 */
[----:B------:R-:W-:Y:S01]  /*6bc0*/  @!UPT UIADD3 URZ, UPT, UPT, URZ, URZ, URZ ;  /* 0x000000fffffff290 */ /* 0x000fe2000fffe0ff */
[----:B--2---:R-:W-:Y:S11]  /*6bd0*/  @!P6 BRA `(.L_x_113) ;  /* 0x0000000000d8e947 */ /* 0x004ff60003800000 */
[----:B------:R-:W-:Y:S01]  /*6be0*/  R2UR UR5, R217 ;  /* 0x00000000d90572ca */ /* 0x000fe200000e0000 */
[----:B------:R-:W-:Y:S01]  /*6bf0*/  BSSY B0, `(.L_x_114) ;  /* 0x000000f000007945 */ /* 0x000fe20003800000 */
[----:B------:R-:W-:Y:S02]  /*6c00*/  R2UR UR4, R216 ;  /* 0x00000000d80472ca */ /* 0x000fe400000e0000 */
[----:B------:R-:W-:Y:S02]  /*6c10*/  FSETP.NEU.AND P2, PT, R107, RZ, PT ;  /* 0x000000ff6b00720b */ /* 0x000fe40003f4d000 */
[----:B------:R-:W-:Y:S02]  /*6c20*/  LOP3.LUT P1, RZ, R206, 0xff, RZ, 0xc0, !PT ;  /* 0x000000ffceff7812 */ /* 0x000fe4000782c0ff */
[----:B------:R-:W-:Y:S05]  /*6c30*/  SEL R5, RZ, 0xffffffff, P2 ;  /* 0xffffffffff057807 */ /* 0x000fea0001000000 */
[----:B------:R-:W-:Y:S04]  /*6c40*/  ISETP.NE.U32.AND P0, PT, RZ, UR5, PT ;  /* 0x00000005ff007c0c */ /* 0x000fe8000bf05070 */
[----:B------:R-:W-:Y:S04]  /*6c50*/  ISETP.NE.AND.EX P0, PT, RZ, UR4, PT, P0 ;  /* 0x00000004ff007c0c */ /* 0x000fe8000bf05300 */
[----:B------:R-:W-:Y:S04]  /*6c60*/  SEL R6, RZ, 0xffffffff, P0 ;  /* 0xffffffffff067807 */ /* 0x000fe80000000000 */
[----:B------:R-:W-:Y:S01]  /*6c70*/  @P3 SEL R5, R6, R5, !P1 ;  /* 0x0000000506053207 */ /* 0x000fe20004800000 */
[----:B------:R-:W-:Y:S03]  /*6c80*/  IMAD.U32 R6, RZ, RZ, UR45 ;  /* 0x0000002dff067e24 */ /* 0x000fe6000f8e00ff */
[----:B------:R-:W-:Y:S01]  /*6c90*/  LOP3.LUT R5, R5, 0x1, RZ, 0xc0, !PT ;  /* 0x0000000105057812 */ /* 0x000fe200078ec0ff */
[----:B------:R-:W-:Y:S06]  /*6ca0*/  @!P5 BRA `(.L_x_115) ;  /* 0x00000000000cd947 */ /* 0x000fec0003800000 */
[----:B------:R-:W-:Y:S04]  /*6cb0*/  SHF.L.U32 R3, R3, 0x1f, RZ ;  /* 0x0000001f03037819 */ /* 0x000fe800000006ff */
[----:B------:R-:W1:Y:S02]  /*6cc0*/  SYNCS.PHASECHK.TRANS64.TRYWAIT P0, [R0+URZ+0x180], R3 ;  /* 0x00018003000075a7 */ /* 0x000e6400080011ff */
[----:B-1----:R-:W-:Y:S05]  /*6cd0*/  @!P0 BRA `(.L_x_116) ;  /* 0x0000003c00c48947 */ /* 0x002fea0003800000 */
.L_x_115:
[----:B------:R-:W-:Y:S05]  /*6ce0*/  BSYNC B0 ;  /* 0x0000000000007941 */ /* 0x000fea0003800000 */
.L_x_114:
[----:B------:R-:W-:Y:S02]  /*6cf0*/  ISETP.NE.U32.AND P0, PT, R5, 0x1, PT ;  /* 0x000000010500780c */ /* 0x000fe40003f05070 */
[----:B------:R-:W-:Y:S02]  /*6d00*/  CS2R R114, SRZ ;  /* 0x0000000000727805 */ /* 0x000fe4000001ff00 */
        /* <DEDUP_REMOVED lines=10> */
[----:B------:R-:W-:Y:S01]  /*6db0*/  CS2R R152, SRZ ;  /* 0x0000000000987805 */ /* 0x000fe2000001ff00 */
[----:B-1----:R-:W-:Y:S01]  /*6dc0*/  @P0 IMAD R3, R6, 0x2c00, R197 ;  /* 0x00002c0006030824 */ /* 0x002fe200078e02c5 */
        /* <DEDUP_REMOVED lines=8> */
[----:B------:R-:W-:Y:S01]  /*6e50*/  IMAD.MOV.U32 R194, RZ, RZ, RZ ;  /* 0x000000ffffc27224 */ /* 0x000fe200078e00ff */
[----:B------:R-:W-:Y:S02]  /*6e60*/  CS2R R192, SRZ ;  /* 0x0000000000c07805 */ /* 0x000fe4000001ff00 */
[----:B------:R-:W-:Y:S01]  /*6e70*/  @P0 LEA R0, R3, UR46, 0x1 ;  /* 0x0000002e03000c11 */ /* 0x000fe2000f8e08ff */
[----:B------:R-:W-:Y:S05]  /*6e80*/  @P0 WARPSYNC.ALL ;  /* 0x0000000000000948 */ /* 0x000fea0003800000 */
[----:B------:R1:W2:Y:S04]  /*6e90*/  @P0 LDSM.16.M88.4 R112, [R0+0x300] ;  /* 0x000300000070083b */ /* 0x0002a80000000200 */
[----:B------:R1:W1:Y:S04]  /*6ea0*/  @P0 LDSM.16.M88.4 R120, [R0+0xb00] ;  /* 0x000b00000078083b */ /* 0x0002680000000200 */
        /* <DEDUP_REMOVED lines=8> */
[----:B--2---:R1:W1:Y:S02]  /*6f30*/  @P0 LDSM.16.M88.4 R192, [R0+0x5300] ;  /* 0x0053000000c0083b */ /* 0x0042640000000200 */
.L_x_113:
[----:B------:R-:W-:Y:S05]  /*6f40*/  BSYNC B1 ;  /* 0x0000000000017941 */ /* 0x000fea0003800000 */
.L_x_112:
[----:B-1----:R-:W-:Y:S04]  /*6f50*/  LEA.HI R0, R104, R104, RZ, 0x1 ;  /* 0x0000006868007211 */ /* 0x002fe800078f08ff */
[----:B------:R-:W-:Y:S02]  /*6f60*/  SHF.R.U32.HI R7, RZ, 0x1, R0 ;  /* 0x00000001ff077819 */ /* 0x000fe40000011600 */
[----:B------:R-:W-:Y:S03]  /*6f70*/  LOP3.LUT R5, R0, 0xffe, RZ, 0xc0, !PT ;  /* 0x00000ffe00057812 */ /* 0x000fe600078ec0ff */
[----:B------:R-:W-:Y:S02]  /*6f80*/  IMAD R3, R7, 0xb0, R2 ;  /* 0x000000b007037824 */ /* 0x000fe400078e0202 */
[----:B------:R-:W-:Y:S04]  /*6f90*/  IMAD.IADD R0, R104, 0x1, -R5 ;  /* 0x0000000168007824 */ /* 0x000fe800078e0a05 */
[----:B------:R-:W-:Y:S05]  /*6fa0*/  IMAD R106, R0, 0x100000, R3 ;  /* 0x00100000006a7824 */ /* 0x000fea00078e0203 */
[----:B------:R-:W-:Y:S04]  /*6fb0*/  SHF.R.U32.HI R6, RZ, 0x15, R106 ;  /* 0x00000015ff067819 */ /* 0x000fe8000001166a */
[----:B------:R-:W-:Y:S01]  /*6fc0*/  LOP3.LUT P0, RZ, R6, 0x3, R207, 0x48, !PT ;  /* 0x0000000306ff7812 */ /* 0x000fe200078048cf */
[----:B------:R-:W-:Y:S01]  /*6fd0*/  @!UPT UIADD3 URZ, UPT, UPT, URZ, URZ, URZ ;  /* 0x000000fffffff290 */ /* 0x000fe2000fffe0ff */
[----:B----4-:R-:W-:Y:S11]  /*6fe0*/  @P4 BRA `(.L_x_117) ;  /* 0x0000000000084947 */ /* 0x010ff60003800000 */
[----:B------:R-:W1:Y:S02]  /*6ff0*/  SYNCS.PHASECHK.TRANS64.TRYWAIT P1, [R165+URZ+0x1d0], R4 ;  /* 0x0001d004a50075a7 */ /* 0x000e6400080211ff */
[----:B-1----:R-:W-:Y:S05]  /*7000*/  @!P1 BRA `(.L_x_118) ;  /* 0x0000003c000c9947 */ /* 0x002fea0003800000 */
.L_x_117:
[----:B------:R-:W-:Y:S05]  /*7010*/  @!P0 BRA `(.L_x_119) ;  /* 0x0000000000408947 */ /* 0x000fea0003800000 */
[----:B------:R-:W2:Y:S01]  /*7020*/  LDCU.64 UR8, c[0x4][0x70] ;  /* 0x01000e00ff0877ac */ /* 0x000ea20008000a00 */
[----:B------:R-:W-:Y:S01]  /*7030*/  MOV R15, 0x0 ;  /* 0x00000000000f7802 */ /* 0x000fe20000000f00 */
[----:B------:R-:W-:Y:S02]  /*7040*/  HFMA2 R12, -RZ, RZ, 0, 5.9604644775390625e-08 ;  /* 0x00000001ff0c7431 */ /* 0x000fe400000001ff */
[----:B------:R-:W-:Y:S02]  /*7050*/  IMAD.MOV.U32 R8, RZ, RZ, 0x192 ;  /* 0x00000192ff087424 */ /* 0x000fe400078e00ff */
[----:B------:R-:W-:Y:S01]  /*7060*/  IMAD.MOV.U32 R13, RZ, RZ, RZ ;  /* 0x000000ffff0d7224 */ /* 0x000fe200078e00ff */
[----:B------:R-:W4:Y:S01]  /*7070*/  LDCU.64 UR6, c[0x4][0x78] ;  /* 0x01000f00ff0677ac */ /* 0x000f220008000a00 */
[----:B------:R-:W3:Y:S01]  /*7080*/  LDC.64 R14, c[0x4][R15] ;  /* 0x010000000f0e7b82 */ /* 0x000ee20000000a00 */
[----:B------:R-:W5:Y:S01]  /*7090*/  LDCU.64 UR4, c[0x4][0x10] ;  /* 0x01000200ff0477ac */ /* 0x000f620008000a00 */
[----:B--2---:R-:W-:Y:S01]  /*70a0*/  MOV R5, UR9 ;  /* 0x0000000900057c02 */ /* 0x004fe20008000f00 */
[----:B-1----:R-:W-:Y:S01]  /*70b0*/  IMAD.U32 R4, RZ, RZ, UR8 ;  /* 0x00000008ff047e24 */ /* 0x002fe2000f8e00ff */
[----:B----4-:R-:W-:Y:S01]  /*70c0*/  MOV R7, UR7 ;  /* 0x0000000700077c02 */ /* 0x010fe20008000f00 */
[----:B------:R-:W-:Y:S01]  /*70d0*/  IMAD.U32 R6, RZ, RZ, UR6 ;  /* 0x00000006ff067e24 */ /* 0x000fe2000f8e00ff */
[----:B-----5:R-:W-:Y:S01]  /*70e0*/  MOV R11, UR5 ;  /* 0x00000005000b7c02 */ /* 0x020fe20008000f00 */
[----:B------:R-:W-:Y:S02]  /*70f0*/  IMAD.U32 R10, RZ, RZ, UR4 ;  /* 0x00000004ff0a7e24 */ /* 0x000fe4000f8e00ff */
[----:B------:R-:W-:Y:S07]  /*7100*/  LEPC R20, `(.L_x_119) ;  /* 0x000000001014794e */ /* 0x000fee0000000000 */
[----:B---3--:R-:W-:Y:S05]  /*7110*/  CALL.ABS.NOINC R14 ;  /* 0x000000000e007343 */ /* 0x008fea0003c00000 */
.L_x_119:
[----:B------:R-:W-:Y:S05]  /*7120*/  WARPSYNC.ALL ;  /* 0x0000000000007948 */ /* 0x000fea0003800000 */
[C---:B------:R-:W-:Y:S01]  /*7130*/  R2UR UR4, R106.reuse ;  /* 0x000000006a0472ca */ /* 0x040fe200000e0000 */
[----:B------:R-:W-:Y:S05]  /*7140*/  VIADD R0, R106, 0x10 ;  /* 0x000000106a007836 */ /* 0x000fea0000000000 */
[----:B------:R-:W-:Y:S04]  /*7150*/  SHF.R.U32.HI R0, RZ, 0x15, R0 ;  /* 0x00000015ff007819 */ /* 0x000fe80000011600 */
[----:B------:R-:W-:Y:S03]  /*7160*/  LOP3.LUT P0, RZ, R0, 0x3, R207, 0x48, !PT ;  /* 0x0000000300ff7812 */ /* 0x000fe600078048cf */
[----:B------:R-:W2:Y:S10]  /*7170*/  LDTM.16dp256bit.x2 R96, tmem[UR4] ;  /* 0x00000004006079ee */ /* 0x000eb400080a0000 */
[----:B--2---:R-:W-:Y:S05]  /*7180*/  @!P0 BRA `(.L_x_120) ;  /* 0x0000000000408947 */ /* 0x004fea0003800000 */
        /* <DEDUP_REMOVED lines=16> */
.L_x_120:
[----:B------:R-:W-:Y:S05]  /*7290*/  WARPSYNC.ALL ;  /* 0x0000000000007948 */ /* 0x000fea0003800000 */
[C---:B------:R-:W-:Y:S01]  /*72a0*/  R2UR UR4, R106.reuse ;  /* 0x000000006a0472ca */ /* 0x040fe200000e0000 */
[----:B------:R-:W-:Y:S05]  /*72b0*/  VIADD R0, R106, 0x20 ;  /* 0x000000206a007836 */ /* 0x000fea0000000000 */
[----:B------:R-:W-:Y:S04]  /*72c0*/  SHF.R.U32.HI R0, RZ, 0x15, R0 ;  /* 0x00000015ff007819 */ /* 0x000fe80000011600 */
[----:B------:R-:W-:Y:S03]  /*72d0*/  LOP3.LUT P0, RZ, R0, 0x3, R207, 0x48, !PT ;  /* 0x0000000300ff7812 */ /* 0x000fe600078048cf */
[----:B------:R-:W2:Y:S10]  /*72e0*/  LDTM.16dp256bit.x2 R88, tmem[UR4+0x10] ;  /* 0x00001004005879ee */ /* 0x000eb400080a0000 */
        /* <DEDUP_REMOVED lines=17> */
.L_x_121:
        /* <DEDUP_REMOVED lines=23> */
.L_x_122:
        /* <DEDUP_REMOVED lines=23> */
.L_x_123:
        /* <DEDUP_REMOVED lines=23> */
.L_x_124:
        /* <DEDUP_REMOVED lines=23> */
.L_x_125:
        /* <DEDUP_REMOVED lines=23> */
.L_x_126:
        /* <DEDUP_REMOVED lines=23> */
.L_x_127:
        /* <DEDUP_REMOVED lines=23> */
.L_x_128:
        /* <DEDUP_REMOVED lines=23> */
.L_x_129:
[----:B------:R-:W-:Y:S01]  /*7f80*/  ISETP.NE.AND P0, PT, R226, RZ, PT ;  /* 0x000000ffe200720c */ /* 0x000fe20003f05270 */
[----:B------:R-:W-:Y:S05]  /*7f90*/  WARPSYNC.ALL ;  /* 0x0000000000007948 */ /* 0x000fea0003800000 */
[--C-:B------:R-:W-:Y:S01]  /*7fa0*/  HADD2.F32 R108, -RZ, R112.reuse.H0_H0 ;  /* 0x20000070ff6c7230 */ /* 0x100fe20000004100 */
[----:B------:R-:W-:Y:S01]  /*7fb0*/  R2UR UR4, R106 ;  /* 0x000000006a0472ca */ /* 0x000fe200000e0000 */
[----:B------:R-:W-:Y:S01]  /*7fc0*/  HADD2.F32 R110, -RZ, R112.H1_H1 ;  /* 0x30000070ff6e7230 */ /* 0x000fe20000004100 */
[----:B------:R-:W-:Y:S01]  /*7fd0*/  R2UR UR5, R165 ;  /* 0x00000000a50572ca */ /* 0x000fe200000e0000 */
[--C-:B------:R-:W-:Y:S01]  /*7fe0*/  HADD2.F32 R109, -RZ, R113.reuse.H0_H0 ;  /* 0x20000071ff6d7230 */ /* 0x100fe20000004100 */
[----:B------:R-:W-:Y:S01]  /*7ff0*/  MOV R212, UR45 ;  /* 0x0000002d00d47c02 */ /* 0x000fe20008000f00 */
[----:B------:R-:W-:Y:S02]  /*8000*/  HADD2.F32 R112, -RZ, R113.H1_H1 ;  /* 0x30000071ff707230 */ /* 0x000fe40000004100 */
[C---:B---3--:R-:W-:Y:S01]  /*8010*/  FMUL R0, R105.reuse, R96 ;  /* 0x0000006069007220 */ /* 0x048fe20000400000 */
[--C-:B------:R-:W-:Y:S02]  /*8020*/  HADD2.F32 R113, -RZ, R115.reuse.H0_H0 ;  /* 0x20000073ff717230 */ /* 0x100fe40000004100 */
[----:B------:R-:W-:Y:S01]  /*8030*/  FMUL R3, R105, R97 ;  /* 0x0000006169037220 */ /* 0x000fe20000400000 */
[----:B------:R-:W-:Y:S02]  /*8040*/  HADD2.F32 R116, -RZ, R115.H1_H1 ;  /* 0x30000073ff747230 */ /* 0x000fe40000004100 */
[C---:B------:R-:W-:Y:S01]  /*8050*/  FFMA R0, R107.reuse, R108, R0 ;  /* 0x0000006c6b007223 */ /* 0x040fe20000000000 */
[--C-:B------:R-:W-:Y:S02]  /*8060*/  HADD2.F32 R115, -RZ, R120.reuse.H0_H0 ;  /* 0x20000078ff737230 */ /* 0x100fe40000004100 */
[----:B------:R-:W-:Y:S01]  /*8070*/  FFMA R3, R107, R110, R3 ;  /* 0x0000006e6b037223 */ /* 0x000fe20000000003 */
[----:B------:R-:W-:Y:S01]  /*8080*/  HADD2.F32 R118, -RZ, R120.H1_H1 ;  /* 0x30000078ff767230 */ /* 0x000fe20000004100 */
[----:B-1----:R-:W1:Y:S01]  /*8090*/  LDTM.16dp256bit.x2 R4, tmem[UR4+0xa0] ;  /* 0x0000a004000479ee */ /* 0x002e6200080a0000 */
[--C-:B------:R-:W-:Y:S01]  /*80a0*/  HADD2.F32 R117, -RZ, R121.reuse.H0_H0 ;  /* 0x20000079ff757230 */ /* 0x100fe20000004100 */
[----:B------:R-:W-:Y:S01]  /*80b0*/  NOP ;  /* 0x0000000000007918 */ /* 0x000fe20000000000 */
[----:B------:R-:W-:Y:S01]  /*80c0*/  HADD2.F32 R120, -RZ, R121.H1_H1 ;  /* 0x30000079ff787230 */ /* 0x000fe20000004100 */
[----:B------:R-:W-:Y:S01]  /*80d0*/  F2FP.F16.F32.PACK_AB R208, R3, R0 ;  /* 0x0000000003d0723e */ /* 0x000fe200000000ff */
[--C-:B------:R-:W-:Y:S01]  /*80e0*/  HADD2.F32 R121, -RZ, R123.reuse.H0_H0 ;  /* 0x2000007bff797230 */ /* 0x100fe20000004100 */
[----:B------:R-:W-:Y:S01]  /*80f0*/  UIADD3 UR4, UPT, UPT, UR5, 0x1f0, URZ ;  /* 0x000001f005047890 */ /* 0x000fe2000fffe0ff */
[----:B------:R-:W-:Y:S02]  /*8100*/  HADD2.F32 R124, -RZ, R123.H1_H1 ;  /* 0x3000007bff7c7230 */ /* 0x000fe40000004100 */
[----:B------:R-:W-:Y:S01]  /*8110*/  FMUL R12, R105, R98 ;  /* 0x00000062690c7220 */ /* 0x000fe20000400000 */
[--C-:B------:R-:W-:Y:S01]  /*8120*/  HADD2.F32 R123, -RZ, R128.reuse.H0_H0 ;  /* 0x20000080ff7b7230 */ /* 0x100fe20000004100 */
[----:B------:R-:W-:Y:S01]  /*8130*/  UPRMT UR4, UR44, 0x654, UR4 ;  /* 0x000006542c047896 */ /* 0x000fe20008000004 */
[----:B------:R-:W-:Y:S02]  /*8140*/  HADD2.F32 R126, -RZ, R128.H1_H1 ;  /* 0x30000080ff7e7230 */ /* 0x000fe40000004100 */
[----:B------:R-:W-:Y:S01]  /*8150*/  FFMA R12, R107, R109, R12 ;  /* 0x0000006d6b0c7223 */ /* 0x000fe2000000000c */
[--C-:B------:R-:W-:Y:S02]  /*8160*/  HADD2.F32 R125, -RZ, R129.reuse.H0_H0 ;  /* 0x20000081ff7d7230 */ /* 0x100fe40000004100 */
[C---:B------:R-:W-:Y:S01]  /*8170*/  FMUL R13, R105.reuse, R99 ;  /* 0x00000063690d7220 */ /* 0x040fe20000400000 */
[----:B------:R-:W-:Y:S02]  /*8180*/  HADD2.F32 R128, -RZ, R129.H1_H1 ;  /* 0x30000081ff807230 */ /* 0x000fe40000004100 */
[----:B------:R-:W-:Y:S01]  /*8190*/  FMUL R14, R105, R100 ;  /* 0x00000064690e7220 */ /* 0x000fe20000400000 */
[--C-:B------:R-:W-:Y:S02]  /*81a0*/  HADD2.F32 R129, -RZ, R131.reuse.H0_H0 ;  /* 0x20000083ff817230 */ /* 0x100fe40000004100 */
[----:B------:R-:W-:Y:S01]  /*81b0*/  FFMA R13, R107, R112, R13 ;  /* 0x000000706b0d7223 */ /* 0x000fe2000000000d */
[----:B------:R-:W-:Y:S01]  /*81c0*/  HADD2.F32 R132, -RZ, R131.H1_H1 ;  /* 0x30000083ff847230 */ /* 0x000fe20000004100 */
[----:B-1----:R-:W-:Y:S01]  /*81d0*/  SYNCS.ARRIVE.TRANS64.RED.A1T0 RZ, [UR4], RZ ;  /* 0x000000ffffff79a7 */ /* 0x002fe20008100404 */
[--C-:B------:R-:W-:Y:S02]  /*81e0*/  HADD2.F32 R131, -RZ, R136.reuse.H0_H0 ;  /* 0x20000088ff837230 */ /* 0x100fe40000004100 */
[----:B------:R-:W-:Y:S01]  /*81f0*/  FMUL R15, R105, R101 ;  /* 0x00000065690f7220 */ /* 0x000fe20000400000 */
[----:B------:R-:W-:Y:S01]  /*8200*/  HADD2.F32 R134, -RZ, R136.H1_H1 ;  /* 0x30000088ff867230 */ /* 0x000fe20000004100 */
[----:B------:R-:W-:Y:S01]  /*8210*/  F2FP.F16.F32.PACK_AB R209, R13, R12 ;  /* 0x0000000c0dd1723e */ /* 0x000fe200000000ff */
[--C-:B------:R-:W-:Y:S02]  /*8220*/  HADD2.F32 R133, -RZ, R137.reuse.H0_H0 ;  /* 0x20000089ff857230 */ /* 0x100fe40000004100 */
[C---:B------:R-:W-:Y:S01]  /*8230*/  FMUL R16, R105.reuse, R102 ;  /* 0x0000006669107220 */ /* 0x040fe20000400000 */
[----:B------:R-:W-:Y:S02]  /*8240*/  HADD2.F32 R136, -RZ, R137.H1_H1 ;  /* 0x30000089ff887230 */ /* 0x000fe40000004100 */
[C---:B------:R-:W-:Y:S01]  /*8250*/  FMUL R17, R105.reuse, R103 ;  /* 0x0000006769117220 */ /* 0x040fe20000400000 */
        /* <DEDUP_REMOVED lines=58> */
[--C-:B------:R-:W-:Y:S02]  /*8600*/  HADD2.F32 R173, -RZ, R177.reuse.H0_H0 ;  /* 0x200000b1ffad7230 */ /* 0x100fe40000004100 */
[----:B------:R-:W-:Y:S01]  /*8610*/  FMUL R69, R105, R69 ;  /* 0x0000004569457220 */ /* 0x000fe20000400000 */
[----:B------:R-:W-:Y:S02]  /*8620*/  HADD2.F32 R176, -RZ, R177.H1_H1 ;  /* 0x300000b1ffb07230 */ /* 0x000fe40000004100 */
[----:B------:R-:W-:Y:S01]  /*8630*/  FFMA R14, R107, R111, R14 ;  /* 0x0000006f6b0e7223 */ /* 0x000fe2000000000e */
[----:B------:R-:W-:Y:S02]  /*8640*/  HADD2.F32 R114, -RZ, R114.H1_H1 ;  /* 0x30000072ff727230 */ /* 0x000fe40000004100 */
[C---:B------:R-:W-:Y:S01]  /*8650*/  FMUL R70, R105.reuse, R70 ;  /* 0x0000004669467220 */ /* 0x040fe20000400000 */
[--C-:B------:R-:W-:Y:S02]  /*8660*/  HADD2.F32 R177, -RZ, R179.reuse.H0_H0 ;  /* 0x200000b3ffb17230 */ /* 0x100fe40000004100 */
[----:B------:R-:W-:Y:S01]  /*8670*/  FMUL R71, R105, R71 ;  /* 0x0000004769477220 */ /* 0x000fe20000400000 */
[----:B------:R-:W-:Y:S02]  /*8680*/  HADD2.F32 R180, -RZ, R179.H1_H1 ;  /* 0x300000b3ffb47230 */ /* 0x000fe40000004100 */
[C---:B------:R-:W-:Y:S01]  /*8690*/  FFMA R15, R107.reuse, R114, R15 ;  /* 0x000000726b0f7223 */ /* 0x040fe2000000000f */
[--C-:B------:R-:W-:Y:S02]  /*86a0*/  HADD2.F32 R179, -RZ, R184.reuse.H0_H0 ;  /* 0x200000b8ffb37230 */ /* 0x100fe40000004100 */
[C---:B------:R-:W-:Y:S01]  /*86b0*/  FFMA R16, R107.reuse, R113, R16 ;  /* 0x000000716b107223 */ /* 0x040fe20000000010 */
[----:B------:R-:W-:Y:S02]  /*86c0*/  HADD2.F32 R182, -RZ, R184.H1_H1 ;  /* 0x300000b8ffb67230 */ /* 0x000fe40000004100 */
[----:B------:R-:W-:Y:S01]  /*86d0*/  FFMA R17, R107, R116, R17 ;  /* 0x000000746b117223 */ /* 0x000fe20000000011 */
[--C-:B------:R-:W-:Y:S01]  /*86e0*/  HADD2.F32 R181, -RZ, R185.reuse.H0_H0 ;  /* 0x200000b9ffb57230 */ /* 0x100fe20000004100 */
[----:B------:R-:W-:Y:S01]  /*86f0*/  F2FP.F16.F32.PACK_AB R210, R15, R14 ;  /* 0x0000000e0fd2723e */ /* 0x000fe200000000ff */
[----:B------:R-:W-:Y:S02]  /*8700*/  HADD2.F32 R184, -RZ, R185.H1_H1 ;  /* 0x300000b9ffb87230 */ /* 0x000fe40000004100 */
[----:B------:R-:W-:Y:S01]  /*8710*/  FFMA R18, R107, R115, R18 ;  /* 0x000000736b127223 */ /* 0x000fe20000000012 */
[--C-:B------:R-:W-:Y:S01]  /*8720*/  HADD2.F32 R185, -RZ, R187.reuse.H0_H0 ;  /* 0x200000bbffb97230 */ /* 0x100fe20000004100 */
[----:B------:R-:W-:Y:S01]  /*8730*/  F2FP.F16.F32.PACK_AB R211, R17, R16 ;  /* 0x0000001011d3723e */ /* 0x000fe200000000ff */
[----:B------:R-:W-:Y:S02]  /*8740*/  HADD2.F32 R188, -RZ, R187.H1_H1 ;  /* 0x300000bbffbc7230 */ /* 0x000fe40000004100 */
[C---:B------:R-:W-:Y:S01]  /*8750*/  FFMA R19, R107.reuse, R118, R19 ;  /* 0x000000766b137223 */ /* 0x040fe20000000013 */
[--C-:B------:R-:W-:Y:S02]  /*8760*/  HADD2.F32 R187, -RZ, R192.reuse.H0_H0 ;  /* 0x200000c0ffbb7230 */ /* 0x100fe40000004100 */
[C---:B------:R-:W-:Y:S01]  /*8770*/  FFMA R20, R107.reuse, R117, R20 ;  /* 0x000000756b147223 */ /* 0x040fe20000000014 */
[----:B------:R-:W-:Y:S02]  /*8780*/  HADD2.F32 R190, -RZ, R192.H1_H1 ;  /* 0x300000c0ffbe7230 */ /* 0x000fe40000004100 */
[----:B------:R-:W-:Y:S01]  /*8790*/  FFMA R21, R107, R120, R21 ;  /* 0x000000786b157223 */ /* 0x000fe20000000015 */
[--C-:B------:R-:W-:Y:S02]  /*87a0*/  HADD2.F32 R189, -RZ, R193.reuse.H0_H0 ;  /* 0x200000c1ffbd7230 */ /* 0x100fe40000004100 */
[C---:B------:R-:W-:Y:S01]  /*87b0*/  FMUL R56, R105.reuse, R56 ;  /* 0x0000003869387220 */ /* 0x040fe20000400000 */
[----:B------:R-:W-:Y:S02]  /*87c0*/  HADD2.F32 R192, -RZ, R193.H1_H1 ;  /* 0x300000c1ffc07230 */ /* 0x000fe40000004100 */
[----:B------:R-:W-:Y:S01]  /*87d0*/  FMUL R57, R105, R57 ;  /* 0x0000003969397220 */ /* 0x000fe20000400000 */
[--C-:B------:R-:W-:Y:S01]  /*87e0*/  HADD2.F32 R193, -RZ, R195.reuse.H0_H0 ;  /* 0x200000c3ffc17230 */ /* 0x100fe20000004100 */
[----:B------:R-:W-:Y:S01]  /*87f0*/  F2FP.F16.F32.PACK_AB R213, R21, R20 ;  /* 0x0000001415d5723e */ /* 0x000fe200000000ff */
[----:B------:R-:W-:Y:S02]  /*8800*/  HADD2.F32 R196, -RZ, R195.H1_H1 ;  /* 0x300000c3ffc47230 */ /* 0x000fe40000004100 */
[----:B------:R-:W-:Y:S01]  /*8810*/  FMUL R58, R105, R58 ;  /* 0x0000003a693a7220 */ /* 0x000fe20000400000 */
[----:B------:R-:W-:Y:S01]  /*8820*/  IMAD R195, R212, 0x2c00, R197 ;  /* 0x00002c00d4c37824 */ /* 0x000fe200078e02c5 */
[----:B------:R-:W-:Y:S01]  /*8830*/  F2FP.F16.F32.PACK_AB R212, R19, R18 ;  /* 0x0000001213d4723e */ /* 0x000fe200000000ff */
[--C-:B------:R-:W-:Y:S02]  /*8840*/  HADD2.F32 R119, -RZ, R122.reuse.H0_H0 ;  /* 0x2000007aff777230 */ /* 0x100fe40000004100 */
[----:B------:R-:W-:Y:S01]  /*8850*/  FMUL R59, R105, R59 ;  /* 0x0000003b693b7220 */ /* 0x000fe20000400000 */
[----:B------:R-:W-:Y:S01]  /*8860*/  HADD2.F32 R122, -RZ, R122.H1_H1 ;  /* 0x3000007aff7a7230 */ /* 0x000fe20000004100 */
[----:B------:R-:W-:Y:S01]  /*8870*/  LEA R195, R195, UR46, 0x1 ;  /* 0x0000002ec3c37c11 */ /* 0x000fe2000f8e08ff */
[--C-:B------:R-:W-:Y:S02]  /*8880*/  HADD2.F32 R127, -RZ, R130.reuse.H0_H0 ;  /* 0x20000082ff7f7230 */ /* 0x100fe40000004100 */
[C---:B------:R-:W-:Y:S01]  /*8890*/  FFMA R22, R107.reuse, R119, R22 ;  /* 0x000000776b167223 */ /* 0x040fe20000000016 */
[----:B------:R-:W-:Y:S02]  /*88a0*/  HADD2.F32 R130, -RZ, R130.H1_H1 ;  /* 0x30000082ff827230 */ /* 0x000fe40000004100 */
[C---:B------:R-:W-:Y:S01]  /*88b0*/  FFMA R23, R107.reuse, R122, R23 ;  /* 0x0000007a6b177223 */ /* 0x040fe20000000017 */
[----:B------:R1:W-:Y:S01]  /*88c0*/  STSM.16.M88.4 [R195+0x300], R208 ;  /* 0x000300d0c3007844 */ /* 0x0003e20000000200 */
[C---:B------:R-:W-:Y:S01]  /*88d0*/  FFMA R88, R107.reuse, R121, R88 ;  /* 0x000000796b587223 */ /* 0x040fe20000000058 */
[C---:B------:R-:W-:Y:S01]  /*88e0*/  FFMA R89, R107.reuse, R124, R89 ;  /* 0x0000007c6b597223 */ /* 0x040fe20000000059 */
[----:B------:R-:W-:Y:S01]  /*88f0*/  FFMA R80, R107, R123, R80 ;  /* 0x0000007b6b507223 */ /* 0x000fe20000000050 */
[----:B------:R-:W-:Y:S01]  /*8900*/  F2FP.F16.F32.PACK_AB R214, R23, R22 ;  /* 0x0000001617d6723e */ /* 0x000fe200000000ff */
[C---:B------:R-:W-:Y:S01]  /*8910*/  FFMA R81, R107.reuse, R126, R81 ;  /* 0x0000007e6b517223 */ /* 0x040fe20000000051 */
[----:B------:R-:W-:Y:S01]  /*8920*/  FFMA R82, R107, R125, R82 ;  /* 0x0000007d6b527223 */ /* 0x000fe20000000052 */
[----:B------:R-:W-:Y:S01]  /*8930*/  F2FP.F16.F32.PACK_AB R215, R89, R88 ;  /* 0x0000005859d7723e */ /* 0x000fe200000000ff */
[C---:B------:R-:W-:Y:S01]  /*8940*/  FFMA R83, R107.reuse, R128, R83 ;  /* 0x000000806b537223 */ /* 0x040fe20000000053 */
[C---:B------:R-:W-:Y:S01]  /*8950*/  FFMA R84, R107.reuse, R127, R84 ;  /* 0x0000007f6b547223 */ /* 0x040fe20000000054 */
[C---:B------:R-:W-:Y:S01]  /*8960*/  FFMA R85, R107.reuse, R130, R85 ;  /* 0x000000826b557223 */ /* 0x040fe20000000055 */
[C---:B------:R-:W-:Y:S01]  /*8970*/  FFMA R86, R107.reuse, R129, R86 ;  /* 0x000000816b567223 */ /* 0x040fe20000000056 */
[----:B------:R2:W-:Y:S01]  /*8980*/  STSM.16.M88.4 [R195+0xb00], R212 ;  /* 0x000b00d4c3007844 */ /* 0x0005e20000000200 */
[C---:B------:R-:W-:Y:S01]  /*8990*/  FFMA R87, R107.reuse, R132, R87 ;  /* 0x000000846b577223 */ /* 0x040fe20000000057 */
[--C-:B------:R-:W-:Y:S02]  /*89a0*/  HADD2.F32 R135, -RZ, R138.reuse.H0_H0 ;  /* 0x2000008aff877230 */ /* 0x100fe40000004100 */
[C---:B------:R-:W-:Y:S01]  /*89b0*/  FFMA R72, R107.reuse, R131, R72 ;  /* 0x000000836b487223 */ /* 0x040fe20000000048 */
[----:B------:R-:W-:Y:S02]  /*89c0*/  HADD2.F32 R138, -RZ, R138.H1_H1 ;  /* 0x3000008aff8a7230 */ /* 0x000fe40000004100 */
[C---:B------:R-:W-:Y:S01]  /*89d0*/  FFMA R73, R107.reuse, R134, R73 ;  /* 0x000000866b497223 */ /* 0x040fe20000000049 */
[C---:B------:R-:W-:Y:S01]  /*89e0*/  FFMA R74, R107.reuse, R133, R74 ;  /* 0x000000856b4a7223 */ /* 0x040fe2000000004a */
[C---:B------:R-:W-:Y:S01]  /*89f0*/  FFMA R75, R107.reuse, R136, R75 ;  /* 0x000000886b4b7223 */ /* 0x040fe2000000004b */
[C---:B------:R-:W-:Y:S01]  /*8a00*/  FFMA R76, R107.reuse, R135, R76 ;  /* 0x000000876b4c7223 */ /* 0x040fe2000000004c */
[C---:B------:R-:W-:Y:S01]  /*8a10*/  FFMA R77, R107.reuse, R138, R77 ;  /* 0x0000008a6b4d7223 */ /* 0x040fe2000000004d */
[C---:B------:R-:W-:Y:S01]  /*8a20*/  FFMA R78, R107.reuse, R137, R78 ;  /* 0x000000896b4e7223 */ /* 0x040fe2000000004e */
[C---:B------:R-:W-:Y:S01]  /*8a30*/  FFMA R79, R107.reuse, R140, R79 ;  /* 0x0000008c6b4f7223 */ /* 0x040fe2000000004f */
[--C-:B------:R-:W-:Y:S02]  /*8a40*/  HADD2.F32 R143, -RZ, R146.reuse.H0_H0 ;  /* 0x20000092ff8f7230 */ /* 0x100fe40000004100 */
[C---:B------:R-:W-:Y:S01]  /*8a50*/  FFMA R64, R107.reuse, R139, R64 ;  /* 0x0000008b6b407223 */ /* 0x040fe20000000040 */
[----:B------:R-:W-:Y:S02]  /*8a60*/  HADD2.F32 R146, -RZ, R146.H1_H1 ;  /* 0x30000092ff927230 */ /* 0x000fe40000004100 */
[C---:B------:R-:W-:Y:S01]  /*8a70*/  FFMA R65, R107.reuse, R142, R65 ;  /* 0x0000008e6b417223 */ /* 0x040fe20000000041 */
[C---:B------:R-:W-:Y:S01]  /*8a80*/  FFMA R66, R107.reuse, R141, R66 ;  /* 0x0000008d6b427223 */ /* 0x040fe20000000042 */
[C---:B------:R-:W-:Y:S01]  /*8a90*/  FFMA R67, R107.reuse, R144, R67 ;  /* 0x000000906b437223 */ /* 0x040fe20000000043 */
[----:B------:R-:W-:Y:S01]  /*8aa0*/  FFMA R68, R107, R143, R68 ;  /* 0x0000008f6b447223 */ /* 0x000fe20000000044 */
[----:B-1----:R-:W-:Y:S01]  /*8ab0*/  F2FP.F16.F32.PACK_AB R208, R81, R80 ;  /* 0x0000005051d0723e */ /* 0x002fe200000000ff */
[----:B------:R-:W-:Y:S01]  /*8ac0*/  FFMA R69, R107, R146, R69 ;  /* 0x000000926b457223 */ /* 0x000fe20000000045 */
[----:B------:R-:W-:Y:S01]  /*8ad0*/  F2FP.F16.F32.PACK_AB R209, R83, R82 ;  /* 0x0000005253d1723e */ /* 0x000fe200000000ff */
[----:B------:R-:W-:Y:S01]  /*8ae0*/  FFMA R70, R107, R145, R70 ;  /* 0x000000916b467223 */ /* 0x000fe20000000046 */
[----:B------:R-:W-:Y:S01]  /*8af0*/  F2FP.F16.F32.PACK_AB R210, R85, R84 ;  /* 0x0000005455d2723e */ /* 0x000fe200000000ff */
[----:B------:R-:W-:Y:S01]  /*8b00*/  FFMA R71, R107, R148, R71 ;  /* 0x000000946b477223 */ /* 0x000fe20000000047 */
[----:B------:R-:W-:Y:S01]  /*8b10*/  F2FP.F16.F32.PACK_AB R211, R87, R86 ;  /* 0x0000005657d3723e */ /* 0x000fe200000000ff */
[--C-:B------:R-:W-:Y:S02]  /*8b20*/  HADD2.F32 R151, -RZ, R154.reuse.H0_H0 ;  /* 0x2000009aff977230 */ /* 0x100fe40000004100 */
[C---:B------:R-:W-:Y:S01]  /*8b30*/  FFMA R56, R107.reuse, R147, R56 ;  /* 0x000000936b387223 */ /* 0x040fe20000000038 */
[C---:B------:R-:W-:Y:S01]  /*8b40*/  FFMA R57, R107.reuse, R150, R57 ;  /* 0x000000966b397223 */ /* 0x040fe20000000039 */
[----:B------:R-:W-:Y:S01]  /*8b50*/  FFMA R58, R107, R149, R58 ;  /* 0x000000956b3a7223 */ /* 0x000fe2000000003a */
[----:B------:R1:W-:Y:S01]  /*8b60*/  STSM.16.M88.4 [R195+0x1300], R208 ;  /* 0x001300d0c3007844 */ /* 0x0003e20000000200 */
[----:B--2---:R-:W-:Y:S01]  /*8b70*/  F2FP.F16.F32.PACK_AB R212, R73, R72 ;  /* 0x0000004849d4723e */ /* 0x004fe200000000ff */
[----:B------:R-:W-:Y:S01]  /*8b80*/  FFMA R59, R107, R152, R59 ;  /* 0x000000986b3b7223 */ /* 0x000fe2000000003b */
[----:B------:R-:W-:Y:S01]  /*8b90*/  F2FP.F16.F32.PACK_AB R213, R75, R74 ;  /* 0x0000004a4bd5723e */ /* 0x000fe200000000ff */
[----:B------:R-:W-:Y:S01]  /*8ba0*/  FMUL R60, R105, R60 ;  /* 0x0000003c693c7220 */ /* 0x000fe20000400000 */
[----:B------:R-:W-:Y:S01]  /*8bb0*/  F2FP.F16.F32.PACK_AB R214, R77, R76 ;  /* 0x0000004c4dd6723e */ /* 0x000fe200000000ff */
[----:B------:R-:W-:Y:S01]  /*8bc0*/  HADD2.F32 R154, -RZ, R154.H1_H1 ;  /* 0x3000009aff9a7230 */ /* 0x000fe20000004100 */
[----:B------:R-:W-:Y:S01]  /*8bd0*/  F2FP.F16.F32.PACK_AB R215, R79, R78 ;  /* 0x0000004e4fd7723e */ /* 0x000fe200000000ff */
[----:B------:R-:W-:Y:S01]  /*8be0*/  FFMA R60, R107, R151, R60 ;  /* 0x000000976b3c7223 */ /* 0x000fe2000000003c */
[C---:B------:R-:W-:Y:S01]  /*8bf0*/  FMUL R61, R105.reuse, R61 ;  /* 0x0000003d693d7220 */ /* 0x040fe20000400000 */
[C---:B------:R-:W-:Y:S01]  /*8c00*/  FMUL R62, R105.reuse, R62 ;  /* 0x0000003e693e7220 */ /* 0x040fe20000400000 */
[----:B------:R-:W-:Y:S01]  /*8c10*/  FMUL R63, R105, R63 ;  /* 0x0000003f693f7220 */ /* 0x000fe20000400000 */
[----:B------:R2:W-:Y:S01]  /*8c20*/  STSM.16.M88.4 [R195+0x1b00], R212 ;  /* 0x001b00d4c3007844 */ /* 0x0005e20000000200 */
[C---:B------:R-:W-:Y:S01]  /*8c30*/  FFMA R61, R107.reuse, R154, R61 ;  /* 0x0000009a6b3d7223 */ /* 0x040fe2000000003d */
[C---:B------:R-:W-:Y:S01]  /*8c40*/  FFMA R62, R107.reuse, R153, R62 ;  /* 0x000000996b3e7223 */ /* 0x040fe2000000003e */
[----:B------:R-:W-:Y:S01]  /*8c50*/  FFMA R63, R107, R156, R63 ;  /* 0x0000009c6b3f7223 */ /* 0x000fe2000000003f */
[C---:B------:R-:W-:Y:S01]  /*8c60*/  FMUL R48, R105.reuse, R48 ;  /* 0x0000003069307220 */ /* 0x040fe20000400000 */
[C---:B------:R-:W-:Y:S01]  /*8c70*/  FMUL R49, R105.reuse, R49 ;  /* 0x0000003169317220 */ /* 0x040fe20000400000 */
[C---:B------:R-:W-:Y:S01]  /*8c80*/  FMUL R50, R105.reuse, R50 ;  /* 0x0000003269327220 */ /* 0x040fe20000400000 */
[----:B------:R-:W-:Y:S01]  /*8c90*/  FMUL R51, R105, R51 ;  /* 0x0000003369337220 */ /* 0x000fe20000400000 */
[--C-:B------:R-:W-:Y:S02]  /*8ca0*/  HADD2.F32 R159, -RZ, R162.reuse.H0_H0 ;  /* 0x200000a2ff9f7230 */ /* 0x100fe40000004100 */
[C---:B------:R-:W-:Y:S01]  /*8cb0*/  FFMA R48, R107.reuse, R155, R48 ;  /* 0x0000009b6b307223 */ /* 0x040fe20000000030 */
[C---:B------:R-:W-:Y:S01]  /*8cc0*/  FFMA R49, R107.reuse, R158, R49 ;  /* 0x0000009e6b317223 */ /* 0x040fe20000000031 */
[C---:B------:R-:W-:Y:S01]  /*8cd0*/  FFMA R50, R107.reuse, R157, R50 ;  /* 0x0000009d6b327223 */ /* 0x040fe20000000032 */
[----:B------:R-:W-:Y:S01]  /*8ce0*/  FFMA R51, R107, R160, R51 ;  /* 0x000000a06b337223 */ /* 0x000fe20000000033 */
[----:B------:R-:W-:Y:S01]  /*8cf0*/  FMUL R52, R105, R52 ;  /* 0x0000003469347220 */ /* 0x000fe20000400000 */
[----:B------:R-:W-:Y:S01]  /*8d00*/  HADD2.F32 R162, -RZ, R162.H1_H1 ;  /* 0x300000a2ffa27230 */ /* 0x000fe20000004100 */
[----:B------:R-:W-:Y:S01]  /*8d10*/  F2FP.F16.F32.PACK_AB R232, R49, R48 ;  /* 0x0000003031e8723e */ /* 0x000fe200000000ff */
[----:B------:R-:W-:Y:S01]  /*8d20*/  FMUL R53, R105, R53 ;  /* 0x0000003569357220 */ /* 0x000fe20000400000 */
[----:B------:R-:W-:Y:S01]  /*8d30*/  F2FP.F16.F32.PACK_AB R233, R51, R50 ;  /* 0x0000003233e9723e */ /* 0x000fe200000000ff */
[----:B------:R-:W-:Y:S01]  /*8d40*/  FFMA R52, R107, R159, R52 ;  /* 0x0000009f6b347223 */ /* 0x000fe20000000034 */
[----:B-1----:R-:W-:Y:S01]  /*8d50*/  F2FP.F16.F32.PACK_AB R208, R65, R64 ;  /* 0x0000004041d0723e */ /* 0x002fe200000000ff */
[----:B------:R-:W-:Y:S01]  /*8d60*/  FFMA R53, R107, R162, R53 ;  /* 0x000000a26b357223 */ /* 0x000fe20000000035 */
[----:B------:R-:W-:Y:S01]  /*8d70*/  F2FP.F16.F32.PACK_AB R209, R67, R66 ;  /* 0x0000004243d1723e */ /* 0x000fe200000000ff */
[----:B------:R-:W-:Y:S01]  /*8d80*/  FMUL R54, R105, R54 ;  /* 0x0000003669367220 */ /* 0x000fe20000400000 */
[----:B------:R-:W-:Y:S01]  /*8d90*/  F2FP.F16.F32.PACK_AB R210, R69, R68 ;  /* 0x0000004445d2723e */ /* 0x000fe200000000ff */
[----:B------:R-:W-:Y:S01]  /*8da0*/  FMUL R55, R105, R55 ;  /* 0x0000003769377220 */ /* 0x000fe20000400000 */
[----:B------:R-:W-:Y:S01]  /*8db0*/  F2FP.F16.F32.PACK_AB R211, R71, R70 ;  /* 0x0000004647d3723e */ /* 0x000fe200000000ff */
[----:B------:R-:W-:Y:S01]  /*8dc0*/  FFMA R54, R107, R161, R54 ;  /* 0x000000a16b367223 */ /* 0x000fe20000000036 */
[----:B------:R-:W-:Y:S01]  /*8dd0*/  F2FP.F16.F32.PACK_AB R234, R53, R52 ;  /* 0x0000003435ea723e */ /* 0x000fe200000000ff */
[----:B------:R-:W-:Y:S01]  /*8de0*/  FFMA R55, R107, R164, R55 ;  /* 0x000000a46b377223 */ /* 0x000fe20000000037 */
[----:B------:R-:W-:Y:S01]  /*8df0*/  FMUL R40, R105, R40 ;  /* 0x0000002869287220 */ /* 0x000fe20000400000 */
[----:B------:R1:W-:Y:S01]  /*8e00*/  STSM.16.M88.4 [R195+0x2300], R208 ;  /* 0x002300d0c3007844 */ /* 0x0003e20000000200 */
[----:B--2---:R-:W-:Y:S01]  /*8e10*/  F2FP.F16.F32.PACK_AB R212, R57, R56 ;  /* 0x0000003839d4723e */ /* 0x004fe200000000ff */
[----:B------:R-:W-:Y:S01]  /*8e20*/  FMUL R41, R105, R41 ;  /* 0x0000002969297220 */ /* 0x000fe20000400000 */
[----:B------:R-:W-:Y:S01]  /*8e30*/  F2FP.F16.F32.PACK_AB R213, R59, R58 ;  /* 0x0000003a3bd5723e */ /* 0x000fe200000000ff */
[----:B------:R-:W-:Y:S01]  /*8e40*/  FFMA R40, R107, R163, R40 ;  /* 0x000000a36b287223 */ /* 0x000fe20000000028 */
[----:B------:R-:W-:Y:S01]  /*8e50*/  F2FP.F16.F32.PACK_AB R214, R61, R60 ;  /* 0x0000003c3dd6723e */ /* 0x000fe200000000ff */
[----:B------:R-:W-:Y:S01]  /*8e60*/  FFMA R41, R107, R166, R41 ;  /* 0x000000a66b297223 */ /* 0x000fe20000000029 */
[----:B------:R-:W-:Y:S01]  /*8e70*/  F2FP.F16.F32.PACK_AB R215, R63, R62 ;  /* 0x0000003e3fd7723e */ /* 0x000fe200000000ff */
[----:B------:R-:W-:Y:S01]  /*8e80*/  FMUL R42, R105, R42 ;  /* 0x0000002a692a7220 */ /* 0x000fe20000400000 */
[----:B------:R-:W-:Y:S01]  /*8e90*/  F2FP.F16.F32.PACK_AB R235, R55, R54 ;  /* 0x0000003637eb723e */ /* 0x000fe200000000ff */
[----:B------:R-:W-:Y:S01]  /*8ea0*/  FMUL R43, R105, R43 ;  /* 0x0000002b692b7220 */ /* 0x000fe20000400000 */
[--C-:B------:R-:W-:Y:S01]  /*8eb0*/  HADD2.F32 R167, -RZ, R170.reuse.H0_H0 ;  /* 0x200000aaffa77230 */ /* 0x100fe20000004100 */
[----:B------:R2:W-:Y:S01]  /*8ec0*/  STSM.16.M88.4 [R195+0x2b00], R212 ;  /* 0x002b00d4c3007844 */ /* 0x0005e20000000200 */
[C---:B------:R-:W-:Y:S01]  /*8ed0*/  FFMA R42, R107.reuse, R165, R42 ;  /* 0x000000a56b2a7223 */ /* 0x040fe2000000002a */
[----:B------:R-:W-:Y:S01]  /*8ee0*/  FFMA R43, R107, R168, R43 ;  /* 0x000000a86b2b7223 */ /* 0x000fe2000000002b */
[C---:B------:R-:W-:Y:S01]  /*8ef0*/  FMUL R44, R105.reuse, R44 ;  /* 0x0000002c692c7220 */ /* 0x040fe20000400000 */
[----:B------:R-:W-:Y:S04]  /*8f00*/  HADD2.F32 R170, -RZ, R170.H1_H1 ;  /* 0x300000aaffaa7230 */ /* 0x000fe80000004100 */
[----:B------:R2:W-:Y:S01]  /*8f10*/  STSM.16.M88.4 [R195+0x3300], R232 ;  /* 0x003300e8c3007844 */ /* 0x0005e20000000200 */
[----:B------:R-:W-:Y:S01]  /*8f20*/  FMUL R45, R105, R45 ;  /* 0x0000002d692d7220 */ /* 0x000fe20000400000 */
[----:B------:R-:W-:Y:S01]  /*8f30*/  FFMA R44, R107, R167, R44 ;  /* 0x000000a76b2c7223 */ /* 0x000fe2000000002c */
[C---:B------:R-:W-:Y:S01]  /*8f40*/  FMUL R46, R105.reuse, R46 ;  /* 0x0000002e692e7220 */ /* 0x040fe20000400000 */
[----:B------:R-:W-:Y:S01]  /*8f50*/  FMUL R47, R105, R47 ;  /* 0x0000002f692f7220 */ /* 0x000fe20000400000 */
[----:B------:R-:W-:Y:S01]  /*8f60*/  FFMA R45, R107, R170, R45 ;  /* 0x000000aa6b2d7223 */ /* 0x000fe2000000002d */
[----:B------:R-:W-:Y:S01]  /*8f70*/  FMUL R32, R105, R32 ;  /* 0x0000002069207220 */ /* 0x000fe20000400000 */
[C---:B------:R-:W-:Y:S01]  /*8f80*/  FFMA R46, R107.reuse, R169, R46 ;  /* 0x000000a96b2e7223 */ /* 0x040fe2000000002e */
[----:B------:R-:W-:Y:S01]  /*8f90*/  FFMA R47, R107, R172, R47 ;  /* 0x000000ac6b2f7223 */ /* 0x000fe2000000002f */
[----:B------:R-:W-:Y:S01]  /*8fa0*/  FMUL R33, R105, R33 ;  /* 0x0000002169217220 */ /* 0x000fe20000400000 */
[----:B------:R-:W-:Y:S01]  /*8fb0*/  FFMA R32, R107, R171, R32 ;  /* 0x000000ab6b207223 */ /* 0x000fe20000000020 */
[C---:B------:R-:W-:Y:S01]  /*8fc0*/  FMUL R34, R105.reuse, R34 ;  /* 0x0000002269227220 */ /* 0x040fe20000400000 */
[----:B------:R-:W-:Y:S01]  /*8fd0*/  FMUL R35, R105, R35 ;  /* 0x0000002369237220 */ /* 0x000fe20000400000 */
[--C-:B------:R-:W-:Y:S01]  /*8fe0*/  HADD2.F32 R175, -RZ, R178.reuse.H0_H0 ;  /* 0x200000b2ffaf7230 */ /* 0x100fe20000004100 */
[----:B-1----:R-:W-:Y:S01]  /*8ff0*/  F2FP.F16.F32.PACK_AB R208, R41, R40 ;  /* 0x0000002829d0723e */ /* 0x002fe200000000ff */
[----:B------:R-:W-:Y:S01]  /*9000*/  FFMA R33, R107, R174, R33 ;  /* 0x000000ae6b217223 */ /* 0x000fe20000000021 */
[----:B------:R-:W-:Y:S01]  /*9010*/  F2FP.F16.F32.PACK_AB R209, R43, R42 ;  /* 0x0000002a2bd1723e */ /* 0x000fe200000000ff */
[----:B------:R-:W-:Y:S01]  /*9020*/  FFMA R34, R107, R173, R34 ;  /* 0x000000ad6b227223 */ /* 0x000fe20000000022 */
[----:B------:R-:W-:Y:S01]  /*9030*/  F2FP.F16.F32.PACK_AB R210, R45, R44 ;  /* 0x0000002c2dd2723e */ /* 0x000fe200000000ff */
[----:B------:R-:W-:Y:S01]  /*9040*/  FFMA R35, R107, R176, R35 ;  /* 0x000000b06b237223 */ /* 0x000fe20000000023 */
[----:B------:R-:W-:Y:S01]  /*9050*/  F2FP.F16.F32.PACK_AB R211, R47, R46 ;  /* 0x0000002e2fd3723e */ /* 0x000fe200000000ff */
[----:B------:R-:W-:Y:S01]  /*9060*/  FMUL R36, R105, R36 ;  /* 0x0000002469247220 */ /* 0x000fe20000400000 */
[----:B------:R-:W-:Y:S01]  /*9070*/  HADD2.F32 R178, -RZ, R178.H1_H1 ;  /* 0x300000b2ffb27230 */ /* 0x000fe20000004100 */
[----:B------:R-:W-:Y:S01]  /*9080*/  F2FP.F16.F32.PACK_AB R32, R33, R32 ;  /* 0x000000202120723e */ /* 0x000fe200000000ff */
[----:B------:R-:W-:Y:S01]  /*9090*/  FMUL R37, R105, R37 ;  /* 0x0000002569257220 */ /* 0x000fe20000400000 */
[----:B------:R2:W-:Y:S01]  /*90a0*/  STSM.16.M88.4 [R195+0x3b00], R208 ;  /* 0x003b00d0c3007844 */ /* 0x0005e20000000200 */
[----:B------:R-:W-:Y:S01]  /*90b0*/  F2FP.F16.F32.PACK_AB R33, R35, R34 ;  /* 0x000000222321723e */ /* 0x000fe200000000ff */
[C---:B------:R-:W-:Y:S01]  /*90c0*/  FFMA R36, R107.reuse, R175, R36 ;  /* 0x000000af6b247223 */ /* 0x040fe20000000024 */
[----:B------:R-:W-:Y:S01]  /*90d0*/  FFMA R37, R107, R178, R37 ;  /* 0x000000b26b257223 */ /* 0x000fe20000000025 */
[C---:B------:R-:W-:Y:S01]  /*90e0*/  FMUL R38, R105.reuse, R38 ;  /* 0x0000002669267220 */ /* 0x040fe20000400000 */
[C---:B------:R-:W-:Y:S01]  /*90f0*/  FMUL R39, R105.reuse, R39 ;  /* 0x0000002769277220 */ /* 0x040fe20000400000 */
[C---:B------:R-:W-:Y:S01]  /*9100*/  FMUL R24, R105.reuse, R24 ;  /* 0x0000001869187220 */ /* 0x040fe20000400000 */
[----:B------:R-:W-:Y:S01]  /*9110*/  FMUL R25, R105, R25 ;  /* 0x0000001969197220 */ /* 0x000fe20000400000 */
[----:B------:R-:W-:Y:S01]  /*9120*/  F2FP.F16.F32.PACK_AB R34, R37, R36 ;  /* 0x000000242522723e */ /* 0x000fe200000000ff */
[C---:B------:R-:W-:Y:S01]  /*9130*/  FFMA R38, R107.reuse, R177, R38 ;  /* 0x000000b16b267223 */ /* 0x040fe20000000026 */
[C---:B------:R-:W-:Y:S01]  /*9140*/  FFMA R39, R107.reuse, R180, R39 ;  /* 0x000000b46b277223 */ /* 0x040fe20000000027 */
[C---:B------:R-:W-:Y:S01]  /*9150*/  FFMA R24, R107.reuse, R179, R24 ;  /* 0x000000b36b187223 */ /* 0x040fe20000000018 */
[----:B------:R-:W-:Y:S01]  /*9160*/  FFMA R25, R107, R182, R25 ;  /* 0x000000b66b197223 */ /* 0x000fe20000000019 */
[C---:B------:R-:W-:Y:S01]  /*9170*/  FMUL R26, R105.reuse, R26 ;  /* 0x0000001a691a7220 */ /* 0x040fe20000400000 */
[----:B------:R-:W-:Y:S01]  /*9180*/  FMUL R27, R105, R27 ;  /* 0x0000001b691b7220 */ /* 0x000fe20000400000 */
[--C-:B------:R-:W-:Y:S01]  /*9190*/  HADD2.F32 R183, -RZ, R186.reuse.H0_H0 ;  /* 0x200000baffb77230 */ /* 0x100fe20000004100 */
[----:B------:R-:W-:Y:S01]  /*91a0*/  F2FP.F16.F32.PACK_AB R35, R39, R38 ;  /* 0x000000262723723e */ /* 0x000fe200000000ff */
[----:B------:R-:W-:Y:S01]  /*91b0*/  FFMA R26, R107, R181, R26 ;  /* 0x000000b56b1a7223 */ /* 0x000fe2000000001a */
[----:B------:R-:W-:Y:S01]  /*91c0*/  F2FP.F16.F32.PACK_AB R24, R25, R24 ;  /* 0x000000181918723e */ /* 0x000fe200000000ff */
[----:B------:R-:W-:Y:S01]  /*91d0*/  FFMA R27, R107, R184, R27 ;  /* 0x000000b86b1b7223 */ /* 0x000fe2000000001b */
[C---:B------:R-:W-:Y:S01]  /*91e0*/  FMUL R28, R105.reuse, R28 ;  /* 0x0000001c691c7220 */ /* 0x040fe20000400000 */
[----:B------:R2:W-:Y:S01]  /*91f0*/  STSM.16.M88.4 [R195+0x4300], R32 ;  /* 0x00430020c3007844 */ /* 0x0005e20000000200 */
[----:B------:R-:W-:Y:S02]  /*9200*/  HADD2.F32 R186, -RZ, R186.H1_H1 ;  /* 0x300000baffba7230 */ /* 0x000fe40000004100 */
[----:B------:R-:W-:Y:S01]  /*9210*/  FMUL R29, R105, R29 ;  /* 0x0000001d691d7220 */ /* 0x000fe20000400000 */
[----:B------:R-:W-:Y:S01]  /*9220*/  F2FP.F16.F32.PACK_AB R25, R27, R26 ;  /* 0x0000001a1b19723e */ /* 0x000fe200000000ff */
[----:B------:R-:W-:Y:S01]  /*9230*/  FFMA R28, R107, R183, R28 ;  /* 0x000000b76b1c7223 */ /* 0x000fe2000000001c */
[----:B------:R-:W-:Y:S01]  /*9240*/  FMUL R30, R105, R30 ;  /* 0x0000001e691e7220 */ /* 0x000fe20000400000 */
[----:B------:R-:W-:Y:S01]  /*9250*/  FFMA R29, R107, R186, R29 ;  /* 0x000000ba6b1d7223 */ /* 0x000fe2000000001d */
[C---:B------:R-:W-:Y:S01]  /*9260*/  FMUL R31, R105.reuse, R31 ;  /* 0x0000001f691f7220 */ /* 0x040fe20000400000 */
[C---:B------:R-:W-:Y:S01]  /*9270*/  FMUL R4, R105.reuse, R4 ;  /* 0x0000000469047220 */ /* 0x040fe20000400000 */
[----:B------:R-:W-:Y:S01]  /*9280*/  FMUL R5, R105, R5 ;  /* 0x0000000569057220 */ /* 0x000fe20000400000 */
[----:B------:R-:W-:Y:S01]  /*9290*/  FFMA R30, R107, R185, R30 ;  /* 0x000000b96b1e7223 */ /* 0x000fe2000000001e */
[----:B------:R-:W-:Y:S01]  /*92a0*/  FMUL R6, R105, R6 ;  /* 0x0000000669067220 */ /* 0x000fe20000400000 */
[----:B------:R-:W-:Y:S01]  /*92b0*/  FFMA R31, R107, R188, R31 ;  /* 0x000000bc6b1f7223 */ /* 0x000fe2000000001f */
[--C-:B------:R-:W-:Y:S02]  /*92c0*/  HADD2.F32 R191, -RZ, R194.reuse.H0_H0 ;  /* 0x200000c2ffbf7230 */ /* 0x100fe40000004100 */
[----:B------:R-:W-:Y:S01]  /*92d0*/  FMUL R7, R105, R7 ;  /* 0x0000000769077220 */ /* 0x000fe20000400000 */
[----:B------:R-:W-:Y:S01]  /*92e0*/  FFMA R4, R107, R187, R4 ;  /* 0x000000bb6b047223 */ /* 0x000fe20000000004 */
[----:B------:R-:W-:Y:S02]  /*92f0*/  HADD2.F32 R194, -RZ, R194.H1_H1 ;  /* 0x300000c2ffc27230 */ /* 0x000fe40000004100 */
[----:B------:R-:W-:Y:S01]  /*9300*/  FMUL R8, R105, R8 ;  /* 0x0000000869087220 */ /* 0x000fe20000400000 */
[----:B------:R-:W-:Y:S01]  /*9310*/  FFMA R5, R107, R190, R5 ;  /* 0x000000be6b057223 */ /* 0x000fe20000000005 */
[----:B------:R-:W-:Y:S01]  /*9320*/  FMUL R9, R105, R9 ;  /* 0x0000000969097220 */ /* 0x000fe20000400000 */
[----:B------:R-:W-:Y:S01]  /*9330*/  FFMA R6, R107, R189, R6 ;  /* 0x000000bd6b067223 */ /* 0x000fe20000000006 */
[----:B------:R-:W-:Y:S01]  /*9340*/  FMUL R10, R105, R10 ;  /* 0x0000000a690a7220 */ /* 0x000fe20000400000 */
[----:B------:R-:W-:Y:S01]  /*9350*/  FFMA R7, R107, R192, R7 ;  /* 0x000000c06b077223 */ /* 0x000fe20000000007 */
[----:B------:R-:W-:Y:S01]  /*9360*/  FMUL R11, R105, R11 ;  /* 0x0000000b690b7220 */ /* 0x000fe20000400000 */
[C---:B------:R-:W-:Y:S01]  /*9370*/  FFMA R8, R107.reuse, R191, R8 ;  /* 0x000000bf6b087223 */ /* 0x040fe20000000008 */
[C---:B------:R-:W-:Y:S01]  /*9380*/  FFMA R9, R107.reuse, R194, R9 ;  /* 0x000000c26b097223 */ /* 0x040fe20000000009 */
[C---:B------:R-:W-:Y:S01]  /*9390*/  FFMA R10, R107.reuse, R193, R10 ;  /* 0x000000c16b0a7223 */ /* 0x040fe2000000000a */
[----:B------:R-:W-:Y:S01]  /*93a0*/  FFMA R11, R107, R196, R11 ;  /* 0x000000c46b0b7223 */ /* 0x000fe2000000000b */
[----:B------:R-:W-:Y:S01]  /*93b0*/  F2FP.F16.F32.PACK_AB R26, R29, R28 ;  /* 0x0000001c1d1a723e */ /* 0x000fe200000000ff */
[----:B------:R-:W-:Y:S01]  /*93c0*/  UIADD3 UR7, UPT, UPT, UR45, 0x1, URZ ;  /* 0x000000012d077890 */ /* 0x000fe2000fffe0ff */
[----:B------:R-:W-:Y:S01]  /*93d0*/  F2FP.F16.F32.PACK_AB R27, R31, R30 ;  /* 0x0000001e1f1b723e */ /* 0x000fe200000000ff */
[----:B------:R-:W-:Y:S01]  /*93e0*/  BSSY.RECONVERGENT B0, `(.L_x_130) ;  /* 0x0000047000007945 */ /* 0x000fe20003800200 */
[----:B------:R-:W-:Y:S02]  /*93f0*/  F2FP.F16.F32.PACK_AB R4, R5, R4 ;  /* 0x000000040504723e */ /* 0x000fe400000000ff */
[----:B------:R-:W-:Y:S01]  /*9400*/  F2FP.F16.F32.PACK_AB R5, R7, R6 ;  /* 0x000000060705723e */ /* 0x000fe200000000ff */
[----:B------:R2:W-:Y:S01]  /*9410*/  STSM.16.M88.4 [R195+0x4b00], R24 ;  /* 0x004b0018c3007844 */ /* 0x0005e20000000200 */
[----:B------:R-:W-:Y:S02]  /*9420*/  F2FP.F16.F32.PACK_AB R6, R9, R8 ;  /* 0x000000080906723e */ /* 0x000fe400000000ff */
[----:B------:R-:W-:Y:S05]  /*9430*/  F2FP.F16.F32.PACK_AB R7, R11, R10 ;  /* 0x0000000a0b07723e */ /* 0x000fea00000000ff */
[----:B------:R2:W-:Y:S01]  /*9440*/  STSM.16.M88.4 [R195+0x5300], R4 ;  /* 0x00530004c3007844 */ /* 0x0005e20000000200 */
[----:B------:R-:W-:Y:S01]  /*9450*/  @!PT LDS RZ, [RZ] ;  /* 0x00000000fffff984 */ /* 0x000fe20000000800 */
[----:B------:R-:W-:Y:S01]  /*9460*/  @!PT LDS RZ, [RZ] ;  /* 0x00000000fffff984 */ /* 0x000fe20000000800 */
[----:B------:R-:W-:Y:S01]  /*9470*/  @!PT LDS RZ, [RZ] ;  /* 0x00000000fffff984 */ /* 0x000fe20000000800 */
[----:B------:R-:W-:Y:S01]  /*9480*/  @!PT LDS RZ, [RZ] ;  /* 0x00000000fffff984 */ /* 0x000fe20000000800 */
[----:B------:R1:W-:Y:S07]  /*9490*/  MEMBAR.ALL.CTA ;  /* 0x0000000000007992 */ /* 0x0003ee0000008000 */
[----:B-1----:R-:W1:Y:S02]  /*94a0*/  FENCE.VIEW.ASYNC.S ;  /* 0x00000000000073c6 */ /* 0x002e640000000000 */
[----:B-1----:R-:W-:Y:S06]  /*94b0*/  BAR.SYNC.DEFER_BLOCKING 0x1, 0x80 ;  /* 0x0042000000007b1d */ /* 0x002fec0000010000 */
[----:B------:R-:W-:Y:S05]  /*94c0*/  @P0 BRA `(.L_x_131) ;  /* 0x0000000000e00947 */ /* 0x000fea0003800000 */
[----:B------:R-:W1:Y:S01]  /*94d0*/  LDCU.64 UR12, c[0x0][0x348] ;  /* 0x00006900ff0c77ac */ /* 0x000e620008000a00 */
[----:B------:R-:W-:Y:S02]  /*94e0*/  UIMAD UR6, UR45, 0x5800, UR46 ;  /* 0x000058002d0678a4 */ /* 0x000fe4000f8e022e */
[----:B------:R-:W-:Y:S02]  /*94f0*/  UIMAD UR9, UR56, 0xb0, URZ ;  /* 0x000000b0380978a4 */ /* 0x000fe4000f8e02ff */
[----:B------:R-:W-:Y:S02]  /*9500*/  USHF.L.U32 UR10, UR47, 0x6, URZ ;  /* 0x000000062f0a7899 */ /* 0x000fe400080006ff */
[----:B------:R-:W-:Y:S01]  /*9510*/  UIADD3 UR8, UPT, UPT, UR6, 0x300, URZ ;  /* 0x0000030006087890 */ /* 0x000fe2000fffe0ff */
[----:B------:R-:W-:Y:S01]  /*9520*/  UMOV UR11, UR36 ;  /* 0x00000024000b7c82 */ /* 0x000fe20008000000 */
[----:B------:R-:W-:Y:S01]  /*9530*/  UMOV UR15, UR36 ;  /* 0x00000024000f7c82 */ /* 0x000fe20008000000 */
[----:B------:R-:W-:Y:S02]  /*9540*/  UIADD3 UR21, UPT, UPT, UR9, 0x20, URZ ;  /* 0x0000002009157890 */ /* 0x000fe4000fffe0ff */
[----:B------:R-:W-:Y:S01]  /*9550*/  UMOV UR14, UR10 ;  /* 0x0000000a000e7c82 */ /* 0x000fe20008000000 */
[----:B------:R-:W-:Y:S02]  /*9560*/  UIADD3 UR20, UPT, UPT, UR6, 0x1300, URZ ;  /* 0x0000130006147890 */ /* 0x000fe4000fffe0ff */
[----:B-1----:R-:W-:Y:S02]  /*9570*/  UIADD3 UR4, UP0, UPT, UR12, 0x680, URZ ;  /* 0x000006800c047890 */ /* 0x002fe4000ff1e0ff */
[----:B------:R-:W-:Y:S02]  /*9580*/  UIADD3 UR12, UPT, UPT, UR6, 0xb00, URZ ;  /* 0x00000b00060c7890 */ /* 0x000fe4000fffe0ff */
[----:B------:R-:W-:Y:S02]  /*9590*/  UIADD3.X UR5, UPT, UPT, URZ, UR13, URZ, UP0, !UPT ;  /* 0x0000000dff057290 */ /* 0x000fe400087fe4ff */
[----:B------:R-:W-:Y:S01]  /*95a0*/  UIADD3 UR13, UPT, UPT, UR9, 0x10, URZ ;  /* 0x00000010090d7890 */ /* 0x000fe2000fffe0ff */
[----:B------:R-:W-:Y:S01]  /*95b0*/  UMOV UR23, UR36 ;  /* 0x0000002400177c82 */ /* 0x000fe20008000000 */
[----:B------:R-:W-:Y:S01]  /*95c0*/  UMOV UR22, UR10 ;  /* 0x0000000a00167c82 */ /* 0x000fe20008000000 */
[----:B------:R-:W-:Y:S02]  /*95d0*/  UIADD3 UR25, UPT, UPT, UR9, 0x30, URZ ;  /* 0x0000003009197890 */ /* 0x000fe4000fffe0ff */
[----:B------:R-:W-:Y:S02]  /*95e0*/  UIADD3 UR24, UPT, UPT, UR6, 0x1b00, URZ ;  /* 0x00001b0006187890 */ /* 0x000fe4000fffe0ff */
[----:B------:R1:W-:Y:S01]  /*95f0*/  UTMASTG.3D [UR8], [UR4] ;  /* 0x00000008040073b5 */ /* 0x0003e20008010000 */
[----:B------:R-:W-:Y:S01]  /*9600*/  UMOV UR27, UR36 ;  /* 0x00000024001b7c82 */ /* 0x000fe20008000000 */
[----:B------:R-:W-:Y:S01]  /*9610*/  UMOV UR26, UR10 ;  /* 0x0000000a001a7c82 */ /* 0x000fe20008000000 */
[----:B------:R-:W-:Y:S02]  /*9620*/  UIADD3 UR29, UPT, UPT, UR9, 0x40, URZ ;  /* 0x00000040091d7890 */ /* 0x000fe4000fffe0ff */
[----:B------:R-:W-:Y:S01]  /*9630*/  UIADD3 UR28, UPT, UPT, UR6, 0x2300, URZ ;  /* 0x00002300061c7890 */ /* 0x000fe2000fffe0ff */
[----:B------:R-:W-:Y:S01]  /*9640*/  UMOV UR31, UR36 ;  /* 0x00000024001f7c82 */ /* 0x000fe20008000000 */
[----:B------:R3:W-:Y:S01]  /*9650*/  UTMASTG.3D [UR12], [UR4] ;  /* 0x0000000c040073b5 */ /* 0x0007e20008010000 */
[----:B------:R-:W-:Y:S01]  /*9660*/  UMOV UR30, UR10 ;  /* 0x0000000a001e7c82 */ /* 0x000fe20008000000 */
[----:B------:R-:W-:Y:S02]  /*9670*/  UIADD3 UR33, UPT, UPT, UR9, 0x50, URZ ;  /* 0x0000005009217890 */ /* 0x000fe4000fffe0ff */
[----:B------:R-:W-:Y:S01]  /*9680*/  UIADD3 UR32, UPT, UPT, UR6, 0x2b00, URZ ;  /* 0x00002b0006207890 */ /* 0x000fe2000fffe0ff */
[----:B------:R-:W-:Y:S01]  /*9690*/  UMOV UR35, UR36 ;  /* 0x0000002400237c82 */ /* 0x000fe20008000000 */
[----:B------:R-:W-:Y:S01]  /*96a0*/  UMOV UR34, UR10 ;  /* 0x0000000a00227c82 */ /* 0x000fe20008000000 */
[----:B------:R4:W-:Y:S01]  /*96b0*/  UTMASTG.3D [UR20], [UR4] ;  /* 0x00000014040073b5 */ /* 0x0009e20008010000 */
[----:B------:R-:W-:Y:S02]  /*96c0*/  UIADD3 UR49, UPT, UPT, UR9, 0x60, URZ ;  /* 0x0000006009317890 */ /* 0x000fe4000fffe0ff */
[----:B------:R-:W-:Y:S01]  /*96d0*/  UIADD3 UR48, UPT, UPT, UR6, 0x3300, URZ ;  /* 0x0000330006307890 */ /* 0x000fe2000fffe0ff */
[----:B------:R-:W-:Y:S01]  /*96e0*/  UMOV UR51, UR36 ;  /* 0x0000002400337c82 */ /* 0x000fe20008000000 */
[----:B------:R-:W-:Y:S01]  /*96f0*/  UMOV UR50, UR10 ;  /* 0x0000000a00327c82 */ /* 0x000fe20008000000 */
[----:B------:R-:W-:Y:S01]  /*9700*/  UIADD3 UR53, UPT, UPT, UR9, 0x70, URZ ;  /* 0x0000007009357890 */ /* 0x000fe2000fffe0ff */
[----:B------:R4:W-:Y:S01]  /*9710*/  UTMASTG.3D [UR24], [UR4] ;  /* 0x00000018040073b5 */ /* 0x0009e20008010000 */
[----:B------:R-:W-:Y:S01]  /*9720*/  UIADD3 UR52, UPT, UPT, UR6, 0x3b00, URZ ;  /* 0x00003b0006347890 */ /* 0x000fe2000fffe0ff */
[----:B------:R-:W-:Y:S01]  /*9730*/  UMOV UR55, UR36 ;  /* 0x0000002400377c82 */ /* 0x000fe20008000000 */
[----:B------:R-:W-:Y:S01]  /*9740*/  UMOV UR54, UR10 ;  /* 0x0000000a00367c82 */ /* 0x000fe20008000000 */
[----:B------:R-:W-:Y:S02]  /*9750*/  UIADD3 UR17, UPT, UPT, UR9, 0x80, URZ ;  /* 0x0000008009117890 */ /* 0x000fe4000fffe0ff */
[----:B------:R-:W-:Y:S01]  /*9760*/  UIADD3 UR16, UPT, UPT, UR6, 0x4300, URZ ;  /* 0x0000430006107890 */ /* 0x000fe2000fffe0ff */
[----:B------:R4:W-:Y:S01]  /*9770*/  UTMASTG.3D [UR28], [UR4] ;  /* 0x0000001c040073b5 */ /* 0x0009e20008010000 */
[----:B------:R-:W-:Y:S01]  /*9780*/  UMOV UR19, UR36 ;  /* 0x0000002400137c82 */ /* 0x000fe20008000000 */
[----:B------:R-:W-:Y:S01]  /*9790*/  UMOV UR18, UR10 ;  /* 0x0000000a00127c82 */ /* 0x000fe20008000000 */
[----:B-1----:R-:W-:Y:S01]  /*97a0*/  UIADD3 UR8, UPT, UPT, UR6, 0x5300, URZ ;  /* 0x0000530006087890 */ /* 0x002fe2000fffe0ff */
[----:B------:R4:W-:Y:S01]  /*97b0*/  UTMASTG.3D [UR32], [UR4] ;  /* 0x00000020040073b5 */ /* 0x0009e20008010000 */
[----:B---3--:R-:W-:Y:S02]  /*97c0*/  UIADD3 UR13, UPT, UPT, UR9, 0x90, URZ ;  /* 0x00000090090d7890 */ /* 0x008fe4000fffe0ff */
[----:B------:R-:W-:Y:S02]  /*97d0*/  UIADD3 UR12, UPT, UPT, UR6, 0x4b00, URZ ;  /* 0x00004b00060c7890 */ /* 0x000fe4000fffe0ff */
[----:B------:R-:W-:Y:S01]  /*97e0*/  UIADD3 UR9, UPT, UPT, UR9, 0xa0, URZ ;  /* 0x000000a009097890 */ /* 0x000fe2000fffe0ff */
[----:B------:R4:W-:Y:S01]  /*97f0*/  UTMASTG.3D [UR48], [UR4] ;  /* 0x00000030040073b5 */ /* 0x0009e20008010000 */
[----:B------:R4:W-:Y:S01]  /*9800*/  UTMASTG.3D [UR52], [UR4] ;  /* 0x00000034040073b5 */ /* 0x0009e20008010000 */
[----:B------:R4:W-:Y:S04]  /*9810*/  UTMASTG.3D [UR16], [UR4] ;  /* 0x00000010040073b5 */ /* 0x0009e80008010000 */
[----:B------:R4:W-:Y:S02]  /*9820*/  UTMASTG.3D [UR12], [UR4] ;  /* 0x0000000c040073b5 */ /* 0x0009e40008010000 */
[----:B------:R4:W-:Y:S02]  /*9830*/  UTMASTG.3D [UR8], [UR4] ;  /* 0x00000008040073b5 */ /* 0x0009e40008010000 */
[----:B----4-:R0:W-:Y:S02]  /*9840*/  UTMACMDFLUSH ;  /* 0x00000000000079b7 */ /* 0x0101e40000000000 */
.L_x_131:
[----:B------:R-:W-:Y:S05]  /*9850*/  BSYNC.RECONVERGENT B0 ;  /* 0x0000000000007941 */ /* 0x000fea0003800200 */
.L_x_130:
[----:B------:R-:W-:Y:S04]  /*9860*/  BSSY.RECONVERGENT B0, `(.L_x_132) ;  /* 0x0000003000007945 */ /* 0x000fe80003800200 */
[----:B------:R-:W-:Y:S05]  /*9870*/  @P0 BRA `(.L_x_133) ;  /* 0x0000000000040947 */ /* 0x000fea0003800000 */
[----:B------:R-:W-:Y:S04]  /*9880*/  DEPBAR.LE SB0, 0x0 ;  /* 0x000080000000791a */ /* 0x000fe80000000000 */
.L_x_133:
[----:B------:R-:W-:Y:S05]  /*9890*/  BSYNC.RECONVERGENT B0 ;  /* 0x0000000000007941 */ /* 0x000fea0003800200 */
.L_x_132:
[----:B------:R-:W-:Y:S01]  /*98a0*/  BAR.SYNC.DEFER_BLOCKING 0x1, 0x80 ;  /* 0x0042000000007b1d */ /* 0x000fe20000010000 */
[----:B------:R-:W-:Y:S01]  /*98b0*/  UIADD3 UR57, UPT, UPT, UR57, 0x1, URZ ;  /* 0x0000000139397890 */ /* 0x000fe2000fffe0ff */
[----:B------:R-:W-:Y:S03]  /*98c0*/  IADD3 R104, PT, PT, R104, 0x1, RZ ;  /* 0x0000000168687810 */ /* 0x000fe60007ffe0ff */
[----:B------:R-:W-:Y:S09]  /*98d0*/  UISETP.NE.AND UP0, UPT, UR57, URZ, UPT ;  /* 0x000000ff3900728c */ /* 0x000ff2000bf05270 */
[----:B------:R-:W-:Y:S05]  /*98e0*/  BRA.U !UP0, `(.L_x_134) ;  /* 0x0000000108287547 */ /* 0x000fea000b800000 */
[----:B------:R-:W-:Y:S01]  /*98f0*/  ISETP.NE.AND P0, PT, R229, RZ, PT ;  /* 0x000000ffe500720c */ /* 0x000fe20003f05270 */
[----:B------:R-:W1:Y:S11]  /*9900*/  S2R R0, SR_CgaCtaId ;  /* 0x0000000000007919 */ /* 0x000e760000008800 */
[----:B------:R-:W-:Y:S01]  /*9910*/  @!UPT UIADD3 URZ, UPT, UPT, URZ, URZ, URZ ;  /* 0x000000fffffff290 */ /* 0x000fe2000fffe0ff */
[C---:B------:R-:W-:Y:S01]  /*9920*/  @P0 LEA R3, R222.reuse, UR46, 0x3 ;  /* 0x0000002ede030c11 */ /* 0x040fe2000f8e18ff */
[----:B------:R-:W-:Y:S04]  /*9930*/  VIADD R222, R222, 0x1 ;  /* 0x00000001dede7836 */ /* 0x000fe80000000000 */
[----:B------:R-:W-:Y:S05]  /*9940*/  @P0 VIADD R3, R3, 0x190 ;  /* 0x0000019003030836 */ /* 0x000fea0000000000 */
[----:B-1----:R-:W-:Y:S04]  /*9950*/  @P0 PRMT R0, R0, 0x654, R3 ;  /* 0x0000065400000816 */ /* 0x002fe80000000003 */
[----:B------:R1:W-:Y:S01]  /*9960*/  @P0 SYNCS.ARRIVE.TRANS64.RED.A1T0 RZ, [R0+URZ], RZ ;  /* 0x000000ff00ff09a7 */ /* 0x0003e200081004ff */
[C---:B------:R-:W-:Y:S04]  /*9970*/  ISETP.NE.AND P0, PT, R222.reuse, 0x2, PT ;  /* 0x00000002de00780c */ /* 0x040fe80003f05270 */
[----:B------:R-:W-:Y:S09]  /*9980*/  SEL R222, R222, RZ, P0 ;  /* 0x000000ffdede7207 */ /* 0x000ff20000000000 */
.L_x_134:
[----:B------:R-:W-:Y:S01]  /*9990*/  R2UR UR6, R228 ;  /* 0x00000000e40672ca */ /* 0x000fe200000e0000 */
[----:B------:R-:W-:Y:S01]  /*99a0*/  UISETP.NE.AND UP0, UPT, UR7, 0x2, UPT ;  /* 0x000000020700788c */ /* 0x000fe2000bf05270 */
[----:B------:R-:W-:Y:S02]  /*99b0*/  R2UR UR4, R219 ;  /* 0x00000000db0472ca */ /* 0x000fe400000e0000 */
[----:B------:R-:W-:Y:S01]  /*99c0*/  R2UR UR5, R218 ;  /* 0x00000000da0572ca */ /* 0x000fe200000e0000 */
[----:B------:R-:W-:Y:S01]  /*99d0*/  USEL UR45, UR7, URZ, UP0 ;  /* 0x000000ff072d7287 */ /* 0x000fe20008000000 */
[----:B------:R-:W-:Y:S02]  /*99e0*/  R2UR UR36, R227 ;  /* 0x00000000e32472ca */ /* 0x000fe400000e0000 */
[----:B------:R-:W-:Y:S02]  /*99f0*/  ISETP.NE.AND P0, PT, R221, 0x2, PT ;  /* 0x00000002dd00780c */ /* 0x000fe40003f05270 */
[----:B------:R-:W-:Y:S02]  /*9a00*/  ISETP.NE.AND P1, PT, R104, 0x4, PT ;  /* 0x000000046800780c */ /* 0x000fe40003f25270 */
[----:B-1----:R-:W-:Y:S01]  /*9a10*/  SEL R0, RZ, 0x1, P0 ;  /* 0x00000001ff007807 */ /* 0x002fe20000000000 */
[----:B------:R-:W-:Y:S01]  /*9a20*/  UISETP.NE.AND UP1, UPT, UR6, URZ, UPT ;  /* 0x000000ff0600728c */ /* 0x000fe2000bf25270 */
[----:B------:R-:W-:Y:S01]  /*9a30*/  SEL R3, RZ, 0x1, P1 ;  /* 0x00000001ff037807 */ /* 0x000fe20000800000 */
[----:B------:R-:W-:Y:S01]  /*9a40*/  UIADD3 UR47, UPT, UPT, UR38, UR4, URZ ;  /* 0x00000004262f7290 */ /* 0x000fe2000fffe0ff */
[----:B------:R-:W-:Y:S01]  /*9a50*/  LOP3.LUT R223, R223, R0, RZ, 0x3c, !PT ;  /* 0x00000000dfdf7212 */ /* 0x000fe200078e3cff */
[----:B------:R-:W-:Y:S01]  /*9a60*/  USEL UR4, URZ, 0x1, UP0 ;  /* 0x00000001ff047887 */ /* 0x000fe20008000000 */
[----:B------:R-:W-:Y:S01]  /*9a70*/  LOP3.LUT R224, R224, R3, RZ, 0x3c, !PT ;  /* 0x00000003e0e07212 */ /* 0x000fe200078e3cff */
[----:B------:R-:W-:Y:S01]  /*9a80*/  UIADD3 UR56, UPT, UPT, UR37, UR5, URZ ;  /* 0x0000000525387290 */ /* 0x000fe2000fffe0ff */
[----:B------:R-:W-:Y:S02]  /*9a90*/  SEL R221, R221, RZ, P0 ;  /* 0x000000ffdddd7207 */ /* 0x000fe40000000000 */
[----:B------:R-:W-:Y:S02]  /*9aa0*/  SEL R104, R104, RZ, P1 ;  /* 0x000000ff68687207 */ /* 0x000fe40000800000 */
[----:B------:R-:W-:Y:S01]  /*9ab0*/  LOP3.LUT R225, R225, UR4, RZ, 0x3c, !PT ;  /* 0x00000004e1e17c12 */ /* 0x000fe2000f8e3cff */
[----:B------:R-:W-:Y:S06]  /*9ac0*/  BRA.U UP1, `(.L_x_135) ;  /* 0xffffffc101e07547 */ /* 0x000fec000b83ffff */
[----:B------:R-:W-:-:S13]  /*9ad0*/  R2UR UR4, R220 ;  /* 0x00000000dc0472ca */ /* 0x000fda00000e0000 */
[----:B------:R-:W-:-:S09]  /*9ae0*/  UISETP.NE.AND UP0, UPT, UR4, URZ, UPT ;  /* 0x000000ff0400728c */ /* 0x000fd2000bf05270 */
[----:B------:R-:W-:Y:S05]  /*9af0*/  BRA.U !UP0, `(.L_x_136) ;  /* 0x0000000108487547 */ /* 0x000fea000b800000 */
[----:B------:R-:W1:Y:S02]  /*9b00*/  LDCU.64 UR4, c[0x0][0x890] ;  /* 0x00011200ff0477ac */ /* 0x000e640008000a00 */
[----:B-1----:R-:W-:-:S04]  /*9b10*/  UISETP.NE.U32.AND UP0, UPT, UR4, URZ, UPT ;  /* 0x000000ff0400728c */ /* 0x002fc8000bf05070 */
[----:B------:R-:W-:-:S09]  /*9b20*/  UISETP.NE.AND.EX UP0, UPT, UR5, URZ, UPT, UP0 ;  /* 0x000000ff0500728c */ /* 0x000fd2000bf05300 */
[----:B------:R-:W-:Y:S05]  /*9b30*/  BRA.U UP0, `(.L_x_137) ;  /* 0x00000001000c7547 */ /* 0x000fea000b800000 */
[----:B------:R-:W-:-:S13]  /*9b40*/  FSETP.NEU.AND P0, PT, R107, RZ, PT ;  /* 0x000000ff6b00720b */ /* 0x000fda0003f0d000 */
[----:B------:R-:W-:Y:S05]  /*9b50*/  @!P0 EXIT ;  /* 0x000000000000894d */ /* 0x000fea0003800000 */
[----:B------:R-:W-:Y:S05]  /*9b60*/  BRA `(.L_x_136) ;  /* 0x00000000002c7947 */ /* 0x000fea0003800000 */
.L_x_137:
[----:B------:R-:W-:Y:S01]  /*9b70*/  LOP3.LUT P0, RZ, R206, 0xff, RZ, 0xc0, !PT ;  /* 0x000000ffceff7812 */ /* 0x000fe2000780c0ff */
[----:B------:R-:W-:-:S12]  /*9b80*/  BSSY.RECONVERGENT B0, `(.L_x_136) ;  /* 0x0000009000007945 */ /* 0x000fd80003800200 */
[----:B------:R-:W-:Y:S05]  /*9b90*/  @P0 BRA `(.L_x_138) ;  /* 0x0000000000140947 */ /* 0x000fea0003800000 */
[----:B------:R-:W1:Y:S02]  /*9ba0*/  LDCU.64 UR4, c[0x0][0x888] ;  /* 0x00011100ff0477ac */ /* 0x000e640008000a00 */
[----:B-1----:R-:W-:-:S04]  /*9bb0*/  ISETP.NE.U32.AND P0, PT, RZ, UR4, PT ;  /* 0x00000004ff007c0c */ /* 0x002fc8000bf05070 */
[----:B------:R-:W-:-:S13]  /*9bc0*/  ISETP.NE.AND.EX P0, PT, RZ, UR5, PT, P0 ;  /* 0x00000005ff007c0c */ /* 0x000fda000bf05300 */
[----:B------:R-:W-:Y:S05]  /*9bd0*/  @!P0 EXIT ;  /* 0x000000000000894d */ /* 0x000fea0003800000 */
[----:B------:R-:W-:Y:S05]  /*9be0*/  BRA `(.L_x_139) ;  /* 0x0000000000087947 */ /* 0x000fea0003800000 */
.L_x_138:
[----:B------:R-:W-:-:S13]  /*9bf0*/  FSETP.NEU.AND P0, PT, R107, RZ, PT ;  /* 0x000000ff6b00720b */ /* 0x000fda0003f0d000 */
[----:B------:R-:W-:Y:S05]  /*9c00*/  @!P0 EXIT ;  /* 0x000000000000894d */ /* 0x000fea0003800000 */
.L_x_139:
[----:B------:R-:W-:Y:S05]  /*9c10*/  BSYNC.RECONVERGENT B0 ;  /* 0x0000000000007941 */ /* 0x000fea0003800200 */
.L_x_136:
[----:B------:R-:W-:-:S04]  /*9c20*/  DEPBAR.LE SB0, 0x0 ;  /* 0x000080000000791a */ /* 0x000fc80000000000 */
[----:B------:R-:W-:Y:S05]  /*9c30*/  EXIT ;  /* 0x000000000000794d */ /* 0x000fea0003800000 */
.L_x_25:
[----:B-1----:R1:W2:Y:S02]  /*9c40*/  SYNCS.PHASECHK.TRANS64.TRYWAIT P0, [R0+URZ+0x220], R3 ;  /* 0x00022003000075a7 */ /* 0x0022a400080011ff */
[----:B--2---:R-:W-:Y:S05]  /*9c50*/  @!P0 NANOSLEEP.SYNCS 0x989680 ;  /* 0x009896800000895d */ /* 0x004fea0003900000 */
[----:B------:R-:W2:Y:S02]  /*9c60*/  @!P0 SYNCS.PHASECHK.TRANS64 P0, [R0+URZ+0x220], R3 ;  /* 0x00022003000085a7 */ /* 0x000ea400080010ff */
[----:B--2---:R-:W-:Y:S05]  /*9c70*/  @!P0 BRA `(.L_x_25) ;  /* 0xfffffffc00f08947 */ /* 0x004fea000383ffff */
[----:B------:R-:W-:Y:S05]  /*9c80*/  BRA `(.L_x_140) ;  /* 0xffffff7c00b47947 */ /* 0x000fea000383ffff */
.L_x_28:
[----:B-1----:R-:W-:Y:S07]  /*9c90*/  MOV R0, UR33 ;  /* 0x0000002100007c02 */ /* 0x002fee0008000f00 */
.L_x_141:
[----:B-1----:R1:W2:Y:S02]  /*9ca0*/  SYNCS.PHASECHK.TRANS64.TRYWAIT P0, [R0+URZ+0xc0], R3 ;  /* 0x0000c003000075a7 */ /* 0x0022a400080011ff */
[----:B--2---:R-:W-:Y:S05]  /*9cb0*/  @!P0 NANOSLEEP.SYNCS 0x989680 ;  /* 0x009896800000895d */ /* 0x004fea0003900000 */
[----:B------:R-:W2:Y:S02]  /*9cc0*/  @!P0 SYNCS.PHASECHK.TRANS64 P0, [R0+URZ+0xc0], R3 ;  /* 0x0000c003000085a7 */ /* 0x000ea400080010ff */
[----:B--2---:R-:W-:Y:S05]  /*9cd0*/  @!P0 BRA `(.L_x_141) ;  /* 0xfffffffc00f08947 */ /* 0x004fea000383ffff */
[----:B------:R-:W-:Y:S05]  /*9ce0*/  BRA `(.L_x_27) ;  /* 0xffffff7c00f47947 */ /* 0x000fea000383ffff */
.L_x_35:
[----:B-1----:R-:W-:Y:S07]  /*9cf0*/  MOV R0, UR9 ;  /* 0x0000000900007c02 */ /* 0x002fee0008000f00 */
.L_x_142:
[----:B-1----:R1:W2:Y:S02]  /*9d00*/  SYNCS.PHASECHK.TRANS64.TRYWAIT P0, [R0+URZ+0xc0], R3 ;  /* 0x0000c003000075a7 */ /* 0x0022a400080011ff */
[----:B--2---:R-:W-:Y:S05]  /*9d10*/  @!P0 NANOSLEEP.SYNCS 0x989680 ;  /* 0x009896800000895d */ /* 0x004fea0003900000 */
[----:B------:R-:W2:Y:S02]  /*9d20*/  @!P0 SYNCS.PHASECHK.TRANS64 P0, [R0+URZ+0xc0], R3 ;  /* 0x0000c003000085a7 */ /* 0x000ea400080010ff */
[----:B--2---:R-:W-:Y:S05]  /*9d30*/  @!P0 BRA `(.L_x_142) ;  /* 0xfffffffc00f08947 */ /* 0x004fea000383ffff */
[----:B------:R-:W-:Y:S05]  /*9d40*/  BRA `(.L_x_34) ;  /* 0xffffff8000b47947 */ /* 0x000fea000383ffff */
.L_x_40:
[----:B-1----:R1:W2:Y:S02]  /*9d50*/  SYNCS.PHASECHK.TRANS64.TRYWAIT P0, [R3+URZ+0x1b0], R0 ;  /* 0x0001b000030075a7 */ /* 0x0022a400080011ff */
[----:B--2---:R-:W-:Y:S05]  /*9d60*/  @!P0 NANOSLEEP.SYNCS 0x989680 ;  /* 0x009896800000895d */ /* 0x004fea0003900000 */
[----:B------:R-:W2:Y:S02]  /*9d70*/  @!P0 SYNCS.PHASECHK.TRANS64 P0, [R3+URZ+0x1b0], R0 ;  /* 0x0001b000030085a7 */ /* 0x000ea400080010ff */
[----:B--2---:R-:W-:Y:S05]  /*9d80*/  @!P0 BRA `(.L_x_40) ;  /* 0xfffffffc00f08947 */ /* 0x004fea000383ffff */
[----:B------:R-:W-:Y:S05]  /*9d90*/  BRA `(.L_x_143) ;  /* 0xffffff8400547947 */ /* 0x000fea000383ffff */
.L_x_44:
[----:B-1----:R-:W-:-:S07]  /*9da0*/  MOV R0, UR4 ;  /* 0x0000000400007c02 */ /* 0x002fce0008000f00 */
.L_x_144:
[----:B-1----:R1:W2:Y:S02]  /*9db0*/  SYNCS.PHASECHK.TRANS64.TRYWAIT P0, [R0+URZ], R3 ;  /* 0x00000003000075a7 */ /* 0x0022a400080011ff */
[----:B--2---:R-:W-:Y:S05]  /*9dc0*/  @!P0 NANOSLEEP.SYNCS 0x989680 ;  /* 0x009896800000895d */ /* 0x004fea0003900000 */
[----:B------:R-:W2:Y:S02]  /*9dd0*/  @!P0 SYNCS.PHASECHK.TRANS64 P0, [R0+URZ], R3 ;  /* 0x00000003000085a7 */ /* 0x000ea400080010ff */
[----:B--2---:R-:W-:Y:S05]  /*9de0*/  @!P0 BRA `(.L_x_144) ;  /* 0xfffffffc00f08947 */ /* 0x004fea000383ffff */
[----:B------:R-:W-:Y:S05]  /*9df0*/  BRA `(.L_x_145) ;  /* 0xffffff8c00007947 */ /* 0x000fea000383ffff */
.L_x_45:
[----:B------:R-:W-:-:S07]  /*9e00*/  MOV R0, UR5 ;  /* 0x0000000500007c02 */ /* 0x000fce0008000f00 */
.L_x_146:
[----:B-1----:R1:W2:Y:S02]  /*9e10*/  SYNCS.PHASECHK.TRANS64.TRYWAIT P0, [R0+URZ], R3 ;  /* 0x00000003000075a7 */ /* 0x0022a400080011ff */
[----:B--2---:R-:W-:Y:S05]  /*9e20*/  @!P0 NANOSLEEP.SYNCS 0x989680 ;  /* 0x009896800000895d */ /* 0x004fea0003900000 */
[----:B------:R-:W2:Y:S02]  /*9e30*/  @!P0 SYNCS.PHASECHK.TRANS64 P0, [R0+URZ], R3 ;  /* 0x00000003000085a7 */ /* 0x000ea400080010ff */
[----:B--2---:R-:W-:Y:S05]  /*9e40*/  @!P0 BRA `(.L_x_146) ;  /* 0xfffffffc00f08947 */ /* 0x004fea000383ffff */
[----:B------:R-:W-:Y:S05]  /*9e50*/  BRA `(.L_x_147) ;  /* 0xffffff8c000c7947 */ /* 0x000fea000383ffff */
.L_x_46:
[----:B------:R-:W-:-:S07]  /*9e60*/  MOV R0, UR5 ;  /* 0x0000000500007c02 */ /* 0x000fce0008000f00 */
.L_x_148:
[----:B-1----:R1:W2:Y:S02]  /*9e70*/  SYNCS.PHASECHK.TRANS64.TRYWAIT P0, [R0+URZ], R3 ;  /* 0x00000003000075a7 */ /* 0x0022a400080011ff */
[----:B--2---:R-:W-:Y:S05]  /*9e80*/  @!P0 NANOSLEEP.SYNCS 0x989680 ;  /* 0x009896800000895d */ /* 0x004fea0003900000 */
[----:B------:R-:W2:Y:S02]  /*9e90*/  @!P0 SYNCS.PHASECHK.TRANS64 P0, [R0+URZ], R3 ;  /* 0x00000003000085a7 */ /* 0x000ea400080010ff */
[----:B--2---:R-:W-:Y:S05]  /*9ea0*/  @!P0 BRA `(.L_x_148) ;  /* 0xfffffffc00f08947 */ /* 0x004fea000383ffff */
[----:B------:R-:W-:Y:S05]  /*9eb0*/  BRA `(.L_x_149) ;  /* 0xffffff8c00187947 */ /* 0x000fea000383ffff */
.L_x_47:
[----:B------:R-:W-:-:S07]  /*9ec0*/  MOV R0, UR5 ;  /* 0x0000000500007c02 */ /* 0x000fce0008000f00 */
.L_x_150:
[----:B-1----:R1:W2:Y:S02]  /*9ed0*/  SYNCS.PHASECHK.TRANS64.TRYWAIT P0, [R0+URZ], R3 ;  /* 0x00000003000075a7 */ /* 0x0022a400080011ff */
[----:B--2---:R-:W-:Y:S05]  /*9ee0*/  @!P0 NANOSLEEP.SYNCS 0x989680 ;  /* 0x009896800000895d */ /* 0x004fea0003900000 */
[----:B------:R-:W2:Y:S02]  /*9ef0*/  @!P0 SYNCS.PHASECHK.TRANS64 P0, [R0+URZ], R3 ;  /* 0x00000003000085a7 */ /* 0x000ea400080010ff */
[----:B--2---:R-:W-:Y:S05]  /*9f00*/  @!P0 BRA `(.L_x_150) ;  /* 0xfffffffc00f08947 */ /* 0x004fea000383ffff */
[----:B------:R-:W-:Y:S05]  /*9f10*/  BRA `(.L_x_151) ;  /* 0xffffff8c00247947 */ /* 0x000fea000383ffff */
.L_x_48:
[----:B------:R-:W-:-:S07]  /*9f20*/  MOV R0, UR5 ;  /* 0x0000000500007c02 */ /* 0x000fce0008000f00 */
.L_x_152:
[----:B-1----:R1:W2:Y:S02]  /*9f30*/  SYNCS.PHASECHK.TRANS64.TRYWAIT P0, [R0+URZ], R3 ;  /* 0x00000003000075a7 */ /* 0x0022a400080011ff */
[----:B--2---:R-:W-:Y:S05]  /*9f40*/  @!P0 NANOSLEEP.SYNCS 0x989680 ;  /* 0x009896800000895d */ /* 0x004fea0003900000 */
[----:B------:R-:W2:Y:S02]  /*9f50*/  @!P0 SYNCS.PHASECHK.TRANS64 P0, [R0+URZ], R3 ;  /* 0x00000003000085a7 */ /* 0x000ea400080010ff */
[----:B--2---:R-:W-:Y:S05]  /*9f60*/  @!P0 BRA `(.L_x_152) ;  /* 0xfffffffc00f08947 */ /* 0x004fea000383ffff */
[----:B------:R-:W-:Y:S05]  /*9f70*/  BRA `(.L_x_153) ;  /* 0xffffff8c00307947 */ /* 0x000fea000383ffff */
.L_x_49:
[----:B------:R-:W-:-:S07]  /*9f80*/  MOV R0, UR5 ;  /* 0x0000000500007c02 */ /* 0x000fce0008000f00 */
.L_x_154:
[----:B-1----:R1:W2:Y:S02]  /*9f90*/  SYNCS.PHASECHK.TRANS64.TRYWAIT P0, [R0+URZ], R3 ;  /* 0x00000003000075a7 */ /* 0x0022a400080011ff */
[----:B--2---:R-:W-:Y:S05]  /*9fa0*/  @!P0 NANOSLEEP.SYNCS 0x989680 ;  /* 0x009896800000895d */ /* 0x004fea0003900000 */
[----:B------:R-:W2:Y:S02]  /*9fb0*/  @!P0 SYNCS.PHASECHK.TRANS64 P0, [R0+URZ], R3 ;  /* 0x00000003000085a7 */ /* 0x000ea400080010ff */
[----:B--2---:R-:W-:Y:S05]  /*9fc0*/  @!P0 BRA `(.L_x_154) ;  /* 0xfffffffc00f08947 */ /* 0x004fea000383ffff */
[----:B------:R-:W-:Y:S05]  /*9fd0*/  BRA `(.L_x_155) ;  /* 0xffffff8c003c7947 */ /* 0x000fea000383ffff */
.L_x_50:
[----:B------:R-:W-:-:S07]  /*9fe0*/  MOV R0, UR5 ;  /* 0x0000000500007c02 */ /* 0x000fce0008000f00 */
.L_x_156:
[----:B-1----:R1:W2:Y:S02]  /*9ff0*/  SYNCS.PHASECHK.TRANS64.TRYWAIT P0, [R0+URZ], R3 ;  /* 0x00000003000075a7 */ /* 0x0022a400080011ff */
[----:B--2---:R-:W-:Y:S05]  /*a000*/  @!P0 NANOSLEEP.SYNCS 0x989680 ;  /* 0x009896800000895d */ /* 0x004fea0003900000 */
[----:B------:R-:W2:Y:S02]  /*a010*/  @!P0 SYNCS.PHASECHK.TRANS64 P0, [R0+URZ], R3 ;  /* 0x00000003000085a7 */ /* 0x000ea400080010ff */
[----:B--2---:R-:W-:Y:S05]  /*a020*/  @!P0 BRA `(.L_x_156) ;  /* 0xfffffffc00f08947 */ /* 0x004fea000383ffff */
[----:B------:R-:W-:Y:S05]  /*a030*/  BRA `(.L_x_157) ;  /* 0xffffff8c00487947 */ /* 0x000fea000383ffff */
.L_x_51:
[----:B------:R-:W-:-:S07]  /*a040*/  MOV R0, UR5 ;  /* 0x0000000500007c02 */ /* 0x000fce0008000f00 */
.L_x_158:
[----:B-1----:R1:W2:Y:S02]  /*a050*/  SYNCS.PHASECHK.TRANS64.TRYWAIT P0, [R0+URZ], R3 ;  /* 0x00000003000075a7 */ /* 0x0022a400080011ff */
[----:B--2---:R-:W-:Y:S05]  /*a060*/  @!P0 NANOSLEEP.SYNCS 0x989680 ;  /* 0x009896800000895d */ /* 0x004fea0003900000 */
[----:B------:R-:W2:Y:S02]  /*a070*/  @!P0 SYNCS.PHASECHK.TRANS64 P0, [R0+URZ], R3 ;  /* 0x00000003000085a7 */ /* 0x000ea400080010ff */
[----:B--2---:R-:W-:Y:S05]  /*a080*/  @!P0 BRA `(.L_x_158) ;  /* 0xfffffffc00f08947 */ /* 0x004fea000383ffff */
[----:B------:R-:W-:Y:S05]  /*a090*/  BRA `(.L_x_159) ;  /* 0xffffff8c00547947 */ /* 0x000fea000383ffff */
.L_x_52:
[----:B------:R-:W-:-:S07]  /*a0a0*/  MOV R0, UR5 ;  /* 0x0000000500007c02 */ /* 0x000fce0008000f00 */
.L_x_160:
[----:B-1----:R1:W2:Y:S02]  /*a0b0*/  SYNCS.PHASECHK.TRANS64.TRYWAIT P0, [R0+URZ], R3 ;  /* 0x00000003000075a7 */ /* 0x0022a400080011ff */
[----:B--2---:R-:W-:Y:S05]  /*a0c0*/  @!P0 NANOSLEEP.SYNCS 0x989680 ;  /* 0x009896800000895d */ /* 0x004fea0003900000 */
[----:B------:R-:W2:Y:S02]  /*a0d0*/  @!P0 SYNCS.PHASECHK.TRANS64 P0, [R0+URZ], R3 ;  /* 0x00000003000085a7 */ /* 0x000ea400080010ff */
[----:B--2---:R-:W-:Y:S05]  /*a0e0*/  @!P0 BRA `(.L_x_160) ;  /* 0xfffffffc00f08947 */ /* 0x004fea000383ffff */
[----:B------:R-:W-:Y:S05]  /*a0f0*/  BRA `(.L_x_161) ;  /* 0xffffff8c00607947 */ /* 0x000fea000383ffff */
.L_x_53:
[----:B------:R-:W-:-:S07]  /*a100*/  MOV R0, UR5 ;  /* 0x0000000500007c02 */ /* 0x000fce0008000f00 */
.L_x_162:
[----:B-1----:R1:W2:Y:S02]  /*a110*/  SYNCS.PHASECHK.TRANS64.TRYWAIT P0, [R0+URZ], R3 ;  /* 0x00000003000075a7 */ /* 0x0022a400080011ff */
[----:B--2---:R-:W-:Y:S05]  /*a120*/  @!P0 NANOSLEEP.SYNCS 0x989680 ;  /* 0x009896800000895d */ /* 0x004fea0003900000 */
[----:B------:R-:W2:Y:S02]  /*a130*/  @!P0 SYNCS.PHASECHK.TRANS64 P0, [R0+URZ], R3 ;  /* 0x00000003000085a7 */ /* 0x000ea400080010ff */
[----:B--2---:R-:W-:Y:S05]  /*a140*/  @!P0 BRA `(.L_x_162) ;  /* 0xfffffffc00f08947 */ /* 0x004fea000383ffff */
[----:B------:R-:W-:Y:S05]  /*a150*/  BRA `(.L_x_163) ;  /* 0xffffff8c006c7947 */ /* 0x000fea000383ffff */
.L_x_54:
[----:B------:R-:W-:-:S07]  /*a160*/  MOV R0, UR5 ;  /* 0x0000000500007c02 */ /* 0x000fce0008000f00 */
.L_x_164:
[----:B-1----:R1:W2:Y:S02]  /*a170*/  SYNCS.PHASECHK.TRANS64.TRYWAIT P0, [R0+URZ], R3 ;  /* 0x00000003000075a7 */ /* 0x0022a400080011ff */
[----:B--2---:R-:W-:Y:S05]  /*a180*/  @!P0 NANOSLEEP.SYNCS 0x989680 ;  /* 0x009896800000895d */ /* 0x004fea0003900000 */
[----:B------:R-:W2:Y:S02]  /*a190*/  @!P0 SYNCS.PHASECHK.TRANS64 P0, [R0+URZ], R3 ;  /* 0x00000003000085a7 */ /* 0x000ea400080010ff */
[----:B--2---:R-:W-:Y:S05]  /*a1a0*/  @!P0 BRA `(.L_x_164) ;  /* 0xfffffffc00f08947 */ /* 0x004fea000383ffff */
[----:B------:R-:W-:Y:S05]  /*a1b0*/  BRA `(.L_x_165) ;  /* 0xffffff8c00787947 */ /* 0x000fea000383ffff */
.L_x_55:
[----:B------:R-:W-:-:S07]  /*a1c0*/  MOV R0, UR5 ;  /* 0x0000000500007c02 */ /* 0x000fce0008000f00 */
.L_x_166:
[----:B-1----:R1:W2:Y:S02]  /*a1d0*/  SYNCS.PHASECHK.TRANS64.TRYWAIT P0, [R0+URZ], R3 ;  /* 0x00000003000075a7 */ /* 0x0022a400080011ff */
[----:B--2---:R-:W-:Y:S05]  /*a1e0*/  @!P0 NANOSLEEP.SYNCS 0x989680 ;  /* 0x009896800000895d */ /* 0x004fea0003900000 */
[----:B------:R-:W2:Y:S02]  /*a1f0*/  @!P0 SYNCS.PHASECHK.TRANS64 P0, [R0+URZ], R3 ;  /* 0x00000003000085a7 */ /* 0x000ea400080010ff */
[----:B--2---:R-:W-:Y:S05]  /*a200*/  @!P0 BRA `(.L_x_166) ;  /* 0xfffffffc00f08947 */ /* 0x004fea000383ffff */
[----:B------:R-:W-:Y:S05]  /*a210*/  BRA `(.L_x_167) ;  /* 0xffffff8c00847947 */ /* 0x000fea000383ffff */
.L_x_56:
[----:B------:R-:W-:-:S07]  /*a220*/  MOV R0, UR5 ;  /* 0x0000000500007c02 */ /* 0x000fce0008000f00 */
.L_x_168:
[----:B-1----:R1:W2:Y:S02]  /*a230*/  SYNCS.PHASECHK.TRANS64.TRYWAIT P0, [R0+URZ], R3 ;  /* 0x00000003000075a7 */ /* 0x0022a400080011ff */
[----:B--2---:R-:W-:Y:S05]  /*a240*/  @!P0 NANOSLEEP.SYNCS 0x989680 ;  /* 0x009896800000895d */ /* 0x004fea0003900000 */
[----:B------:R-:W2:Y:S02]  /*a250*/  @!P0 SYNCS.PHASECHK.TRANS64 P0, [R0+URZ], R3 ;  /* 0x00000003000085a7 */ /* 0x000ea400080010ff */
[----:B--2---:R-:W-:Y:S05]  /*a260*/  @!P0 BRA `(.L_x_168) ;  /* 0xfffffffc00f08947 */ /* 0x004fea000383ffff */
[----:B------:R-:W-:Y:S05]  /*a270*/  BRA `(.L_x_169) ;  /* 0xffffff8c00907947 */ /* 0x000fea000383ffff */
.L_x_57:
[----:B------:R-:W-:-:S07]  /*a280*/  MOV R0, UR5 ;  /* 0x0000000500007c02 */ /* 0x000fce0008000f00 */
.L_x_170:
[----:B-1----:R1:W2:Y:S02]  /*a290*/  SYNCS.PHASECHK.TRANS64.TRYWAIT P0, [R0+URZ], R3 ;  /* 0x00000003000075a7 */ /* 0x0022a400080011ff */
[----:B--2---:R-:W-:Y:S05]  /*a2a0*/  @!P0 NANOSLEEP.SYNCS 0x989680 ;  /* 0x009896800000895d */ /* 0x004fea0003900000 */
[----:B------:R-:W2:Y:S02]  /*a2b0*/  @!P0 SYNCS.PHASECHK.TRANS64 P0, [R0+URZ], R3 ;  /* 0x00000003000085a7 */ /* 0x000ea400080010ff */
[----:B--2---:R-:W-:Y:S05]  /*a2c0*/  @!P0 BRA `(.L_x_170) ;  /* 0xfffffffc00f08947 */ /* 0x004fea000383ffff */
[----:B------:R-:W-:Y:S05]  /*a2d0*/  BRA `(.L_x_171) ;  /* 0xffffff8c009c7947 */ /* 0x000fea000383ffff */
.L_x_58:
[----:B------:R-:W-:-:S07]  /*a2e0*/  MOV R0, UR5 ;  /* 0x0000000500007c02 */ /* 0x000fce0008000f00 */
.L_x_172:
[----:B-1----:R1:W2:Y:S02]  /*a2f0*/  SYNCS.PHASECHK.TRANS64.TRYWAIT P0, [R0+URZ], R3 ;  /* 0x00000003000075a7 */ /* 0x0022a400080011ff */
[----:B--2---:R-:W-:Y:S05]  /*a300*/  @!P0 NANOSLEEP.SYNCS 0x989680 ;  /* 0x009896800000895d */ /* 0x004fea0003900000 */
[----:B------:R-:W2:Y:S02]  /*a310*/  @!P0 SYNCS.PHASECHK.TRANS64 P0, [R0+URZ], R3 ;  /* 0x00000003000085a7 */ /* 0x000ea400080010ff */
[----:B--2---:R-:W-:Y:S05]  /*a320*/  @!P0 BRA `(.L_x_172) ;  /* 0xfffffffc00f08947 */ /* 0x004fea000383ffff */
[----:B------:R-:W-:Y:S05]  /*a330*/  BRA `(.L_x_173) ;  /* 0xffffff8c00a87947 */ /* 0x000fea000383ffff */
.L_x_59:
[----:B------:R-:W-:-:S07]  /*a340*/  MOV R0, UR5 ;  /* 0x0000000500007c02 */ /* 0x000fce0008000f00 */
.L_x_174:
[----:B-1----:R1:W2:Y:S02]  /*a350*/  SYNCS.PHASECHK.TRANS64.TRYWAIT P0, [R0+URZ], R3 ;  /* 0x00000003000075a7 */ /* 0x0022a400080011ff */
[----:B--2---:R-:W-:Y:S05]  /*a360*/  @!P0 NANOSLEEP.SYNCS 0x989680 ;  /* 0x009896800000895d */ /* 0x004fea0003900000 */
[----:B------:R-:W2:Y:S02]  /*a370*/  @!P0 SYNCS.PHASECHK.TRANS64 P0, [R0+URZ], R3 ;  /* 0x00000003000085a7 */ /* 0x000ea400080010ff */
[----:B--2---:R-:W-:Y:S05]  /*a380*/  @!P0 BRA `(.L_x_174) ;  /* 0xfffffffc00f08947 */ /* 0x004fea000383ffff */
[----:B------:R-:W-:Y:S05]  /*a390*/  BRA `(.L_x_175) ;  /* 0xffffff8c00b47947 */ /* 0x000fea000383ffff */
.L_x_60:
[----:B------:R-:W-:-:S07]  /*a3a0*/  MOV R0, UR5 ;  /* 0x0000000500007c02 */ /* 0x000fce0008000f00 */
.L_x_176:
[----:B-1----:R1:W2:Y:S02]  /*a3b0*/  SYNCS.PHASECHK.TRANS64.TRYWAIT P0, [R0+URZ], R3 ;  /* 0x00000003000075a7 */ /* 0x0022a400080011ff */
[----:B--2---:R-:W-:Y:S05]  /*a3c0*/  @!P0 NANOSLEEP.SYNCS 0x989680 ;  /* 0x009896800000895d */ /* 0x004fea0003900000 */
[----:B------:R-:W2:Y:S02]  /*a3d0*/  @!P0 SYNCS.PHASECHK.TRANS64 P0, [R0+URZ], R3 ;  /* 0x00000003000085a7 */ /* 0x000ea400080010ff */
[----:B--2---:R-:W-:Y:S05]  /*a3e0*/  @!P0 BRA `(.L_x_176) ;  /* 0xfffffffc00f08947 */ /* 0x004fea000383ffff */
[----:B------:R-:W-:Y:S05]  /*a3f0*/  BRA `(.L_x_177) ;  /* 0xffffff8c00c07947 */ /* 0x000fea000383ffff */
.L_x_61:
[----:B------:R-:W-:-:S07]  /*a400*/  MOV R0, UR5 ;  /* 0x0000000500007c02 */ /* 0x000fce0008000f00 */
.L_x_178:
[----:B-1----:R1:W2:Y:S02]  /*a410*/  SYNCS.PHASECHK.TRANS64.TRYWAIT P0, [R0+URZ], R3 ;  /* 0x00000003000075a7 */ /* 0x0022a400080011ff */
[----:B--2---:R-:W-:Y:S05]  /*a420*/  @!P0 NANOSLEEP.SYNCS 0x989680 ;  /* 0x009896800000895d */ /* 0x004fea0003900000 */
[----:B------:R-:W2:Y:S02]  /*a430*/  @!P0 SYNCS.PHASECHK.TRANS64 P0, [R0+URZ], R3 ;  /* 0x00000003000085a7 */ /* 0x000ea400080010ff */
[----:B--2---:R-:W-:Y:S05]  /*a440*/  @!P0 BRA `(.L_x_178) ;  /* 0xfffffffc00f08947 */ /* 0x004fea000383ffff */
[----:B------:R-:W-:Y:S05]  /*a450*/  BRA `(.L_x_179) ;  /* 0xffffff8c00cc7947 */ /* 0x000fea000383ffff */
.L_x_62:
[----:B------:R-:W-:-:S07]  /*a460*/  MOV R0, UR5 ;  /* 0x0000000500007c02 */ /* 0x000fce0008000f00 */
.L_x_180:
[----:B-1----:R1:W2:Y:S02]  /*a470*/  SYNCS.PHASECHK.TRANS64.TRYWAIT P0, [R0+URZ], R3 ;  /* 0x00000003000075a7 */ /* 0x0022a400080011ff */
[----:B--2---:R-:W-:Y:S05]  /*a480*/  @!P0 NANOSLEEP.SYNCS 0x989680 ;  /* 0x009896800000895d */ /* 0x004fea0003900000 */
[----:B------:R-:W2:Y:S02]  /*a490*/  @!P0 SYNCS.PHASECHK.TRANS64 P0, [R0+URZ], R3 ;  /* 0x00000003000085a7 */ /* 0x000ea400080010ff */
[----:B--2---:R-:W-:Y:S05]  /*a4a0*/  @!P0 BRA `(.L_x_180) ;  /* 0xfffffffc00f08947 */ /* 0x004fea000383ffff */
[----:B------:R-:W-:Y:S05]  /*a4b0*/  BRA `(.L_x_181) ;  /* 0xffffff8c00d87947 */ /* 0x000fea000383ffff */
.L_x_63:
[----:B------:R-:W-:-:S07]  /*a4c0*/  MOV R0, UR5 ;  /* 0x0000000500007c02 */ /* 0x000fce0008000f00 */
.L_x_182:
[----:B-1----:R1:W2:Y:S02]  /*a4d0*/  SYNCS.PHASECHK.TRANS64.TRYWAIT P0, [R0+URZ], R3 ;  /* 0x00000003000075a7 */ /* 0x0022a400080011ff */
[----:B--2---:R-:W-:Y:S05]  /*a4e0*/  @!P0 NANOSLEEP.SYNCS 0x989680 ;  /* 0x009896800000895d */ /* 0x004fea0003900000 */
[----:B------:R-:W2:Y:S02]  /*a4f0*/  @!P0 SYNCS.PHASECHK.TRANS64 P0, [R0+URZ], R3 ;  /* 0x00000003000085a7 */ /* 0x000ea400080010ff */
[----:B--2---:R-:W-:Y:S05]  /*a500*/  @!P0 BRA `(.L_x_182) ;  /* 0xfffffffc00f08947 */ /* 0x004fea000383ffff */
[----:B------:R-:W-:Y:S05]  /*a510*/  BRA `(.L_x_183) ;  /* 0xffffff8c00e47947 */ /* 0x000fea000383ffff */
.L_x_64:
[----:B------:R-:W-:-:S07]  /*a520*/  MOV R0, UR5 ;  /* 0x0000000500007c02 */ /* 0x000fce0008000f00 */
.L_x_184:
[----:B-1----:R1:W2:Y:S02]  /*a530*/  SYNCS.PHASECHK.TRANS64.TRYWAIT P0, [R0+URZ], R3 ;  /* 0x00000003000075a7 */ /* 0x0022a400080011ff */
[----:B--2---:R-:W-:Y:S05]  /*a540*/  @!P0 NANOSLEEP.SYNCS 0x989680 ;  /* 0x009896800000895d */ /* 0x004fea0003900000 */
[----:B------:R-:W2:Y:S02]  /*a550*/  @!P0 SYNCS.PHASECHK.TRANS64 P0, [R0+URZ], R3 ;  /* 0x00000003000085a7 */ /* 0x000ea400080010ff */
[----:B--2---:R-:W-:Y:S05]  /*a560*/  @!P0 BRA `(.L_x_184) ;  /* 0xfffffffc00f08947 */ /* 0x004fea000383ffff */
[----:B------:R-:W-:Y:S05]  /*a570*/  BRA `(.L_x_185) ;  /* 0xffffff8c00f07947 */ /* 0x000fea000383ffff */
.L_x_65:
[----:B------:R-:W-:-:S07]  /*a580*/  MOV R0, UR5 ;  /* 0x0000000500007c02 */ /* 0x000fce0008000f00 */
.L_x_186:
[----:B-1----:R1:W2:Y:S02]  /*a590*/  SYNCS.PHASECHK.TRANS64.TRYWAIT P0, [R0+URZ], R3 ;  /* 0x00000003000075a7 */ /* 0x0022a400080011ff */
[----:B--2---:R-:W-:Y:S05]  /*a5a0*/  @!P0 NANOSLEEP.SYNCS 0x989680 ;  /* 0x009896800000895d */ /* 0x004fea0003900000 */
[----:B------:R-:W2:Y:S02]  /*a5b0*/  @!P0 SYNCS.PHASECHK.TRANS64 P0, [R0+URZ], R3 ;  /* 0x00000003000085a7 */ /* 0x000ea400080010ff */
[----:B--2---:R-:W-:Y:S05]  /*a5c0*/  @!P0 BRA `(.L_x_186) ;  /* 0xfffffffc00f08947 */ /* 0x004fea000383ffff */
[----:B------:R-:W-:Y:S05]  /*a5d0*/  BRA `(.L_x_187) ;  /* 0xffffff8c00fc7947 */ /* 0x000fea000383ffff */
.L_x_66:
[----:B------:R-:W-:-:S07]  /*a5e0*/  MOV R0, UR5 ;  /* 0x0000000500007c02 */ /* 0x000fce0008000f00 */
.L_x_188:
[----:B-1----:R1:W2:Y:S02]  /*a5f0*/  SYNCS.PHASECHK.TRANS64.TRYWAIT P0, [R0+URZ], R3 ;  /* 0x00000003000075a7 */ /* 0x0022a400080011ff */
[----:B--2---:R-:W-:Y:S05]  /*a600*/  @!P0 NANOSLEEP.SYNCS 0x989680 ;  /* 0x009896800000895d */ /* 0x004fea0003900000 */
[----:B------:R-:W2:Y:S02]  /*a610*/  @!P0 SYNCS.PHASECHK.TRANS64 P0, [R0+URZ], R3 ;  /* 0x00000003000085a7 */ /* 0x000ea400080010ff */
[----:B--2---:R-:W-:Y:S05]  /*a620*/  @!P0 BRA `(.L_x_188) ;  /* 0xfffffffc00f08947 */ /* 0x004fea000383ffff */
[----:B------:R-:W-:Y:S05]  /*a630*/  BRA `(.L_x_189) ;  /* 0xffffff9000087947 */ /* 0x000fea000383ffff */
.L_x_69:
[----:B-1----:R1:W2:Y:S02]  /*a640*/  SYNCS.PHASECHK.TRANS64.TRYWAIT P0, [R2+URZ+0x210], R5 ;  /* 0x00021005020075a7 */ /* 0x0022a400080011ff */
[----:B--2---:R-:W-:Y:S05]  /*a650*/  @!P0 NANOSLEEP.SYNCS 0x989680 ;  /* 0x009896800000895d */ /* 0x004fea0003900000 */
[----:B------:R-:W2:Y:S02]  /*a660*/  @!P0 SYNCS.PHASECHK.TRANS64 P0, [R2+URZ+0x210], R5 ;  /* 0x00021005020085a7 */ /* 0x000ea400080010ff */
[----:B--2---:R-:W-:Y:S05]  /*a670*/  @!P0 BRA `(.L_x_69) ;  /* 0xfffffffc00f08947 */ /* 0x004fea000383ffff */
[----:B------:R-:W-:Y:S05]  /*a680*/  BRA `(.L_x_190) ;  /* 0xffffff9000647947 */ /* 0x000fea000383ffff */
.L_x_70:
[----:B------:R-:W-:-:S07]  /*a690*/  MOV R2, UR4 ;  /* 0x0000000400027c02 */ /* 0x000fce0008000f00 */
.L_x_191:
[----:B-1----:R1:W2:Y:S02]  /*a6a0*/  SYNCS.PHASECHK.TRANS64.TRYWAIT P0, [R2+URZ+0x1c0], R5 ;  /* 0x0001c005020075a7 */ /* 0x0022a400080011ff */
[----:B--2---:R-:W-:Y:S05]  /*a6b0*/  @!P0 NANOSLEEP.SYNCS 0x989680 ;  /* 0x009896800000895d */ /* 0x004fea0003900000 */
[----:B------:R-:W2:Y:S02]  /*a6c0*/  @!P0 SYNCS.PHASECHK.TRANS64 P0, [R2+URZ+0x1c0], R5 ;  /* 0x0001c005020085a7 */ /* 0x000ea400080010ff */
[----:B--2---:R-:W-:Y:S05]  /*a6d0*/  @!P0 BRA `(.L_x_191) ;  /* 0xfffffffc00f08947 */ /* 0x004fea000383ffff */
[----:B------:R-:W-:Y:S05]  /*a6e0*/  BRA `(.L_x_192) ;  /* 0xffffff9000747947 */ /* 0x000fea000383ffff */
.L_x_71:
[----:B-1----:R1:W2:Y:S02]  /*a6f0*/  SYNCS.PHASECHK.TRANS64.TRYWAIT P1, [R2+URZ+0x1b0], R5 ;  /* 0x0001b005020075a7 */ /* 0x0022a400080211ff */
[----:B--2---:R-:W-:Y:S05]  /*a700*/  @!P1 NANOSLEEP.SYNCS 0x989680 ;  /* 0x009896800000995d */ /* 0x004fea0003900000 */
[----:B------:R-:W2:Y:S02]  /*a710*/  @!P1 SYNCS.PHASECHK.TRANS64 P1, [R2+URZ+0x1b0], R5 ;  /* 0x0001b005020095a7 */ /* 0x000ea400080210ff */
[----:B--2---:R-:W-:Y:S05]  /*a720*/  @!P1 BRA `(.L_x_71) ;  /* 0xfffffffc00f09947 */ /* 0x004fea000383ffff */
[----:B------:R-:W-:Y:S05]  /*a730*/  BRA `(.L_x_193) ;  /* 0xffffff9000a47947 */ /* 0x000fea000383ffff */
.L_x_74:
[----:B------:R-:W-:-:S07]  /*a740*/  MOV R0, UR4 ;  /* 0x0000000400007c02 */ /* 0x000fce0008000f00 */
.L_x_194:
[----:B-1----:R1:W2:Y:S02]  /*a750*/  SYNCS.PHASECHK.TRANS64.TRYWAIT P0, [R0+URZ+0x1c0], R3 ;  /* 0x0001c003000075a7 */ /* 0x0022a400080011ff */
[----:B--2---:R-:W-:Y:S05]  /*a760*/  @!P0 NANOSLEEP.SYNCS 0x989680 ;  /* 0x009896800000895d */ /* 0x004fea0003900000 */
[----:B------:R-:W2:Y:S02]  /*a770*/  @!P0 SYNCS.PHASECHK.TRANS64 P0, [R0+URZ+0x1c0], R3 ;  /* 0x0001c003000085a7 */ /* 0x000ea400080010ff */
[----:B--2---:R-:W-:Y:S05]  /*a780*/  @!P0 BRA `(.L_x_194) ;  /* 0xfffffffc00f08947 */ /* 0x004fea000383ffff */
[----:B------:R-:W-:Y:S05]  /*a790*/  BRA `(.L_x_73) ;  /* 0xffffff9000f87947 */ /* 0x000fea000383ffff */
.L_x_81:
[----:B-1----:R1:W2:Y:S02]  /*a7a0*/  SYNCS.PHASECHK.TRANS64.TRYWAIT P1, [R0+URZ+0x1b0], R5 ;  /* 0x0001b005000075a7 */ /* 0x0022a400080211ff */
[----:B--2---:R-:W-:Y:S05]  /*a7b0*/  @!P1 NANOSLEEP.SYNCS 0x989680 ;  /* 0x009896800000995d */ /* 0x004fea0003900000 */
[----:B------:R-:W2:Y:S02]  /*a7c0*/  @!P1 SYNCS.PHASECHK.TRANS64 P1, [R0+URZ+0x1b0], R5 ;  /* 0x0001b005000095a7 */ /* 0x000ea400080210ff */
[----:B--2---:R-:W-:Y:S05]  /*a7d0*/  @!P1 BRA `(.L_x_81) ;  /* 0xfffffffc00f09947 */ /* 0x004fea000383ffff */
[----:B------:R-:W-:Y:S05]  /*a7e0*/  BRA `(.L_x_195) ;  /* 0xffffff9800547947 */ /* 0x000fea000383ffff */
.L_x_82:
[----:B------:R-:W-:-:S07]  /*a7f0*/  MOV R3, UR19 ;  /* 0x0000001300037c02 */ /* 0x000fce0008000f00 */
.L_x_196:
[----:B-1----:R1:W2:Y:S02]  /*a800*/  SYNCS.PHASECHK.TRANS64.TRYWAIT P0, [R3+URZ+0x1f0], R0 ;  /* 0x0001f000030075a7 */ /* 0x0022a400080011ff */
[----:B--2---:R-:W-:Y:S05]  /*a810*/  @!P0 NANOSLEEP.SYNCS 0x989680 ;  /* 0x009896800000895d */ /* 0x004fea0003900000 */
[----:B------:R-:W2:Y:S02]  /*a820*/  @!P0 SYNCS.PHASECHK.TRANS64 P0, [R3+URZ+0x1f0], R0 ;  /* 0x0001f000030085a7 */ /* 0x000ea400080010ff */
[----:B--2---:R-:W-:Y:S05]  /*a830*/  @!P0 BRA `(.L_x_196) ;  /* 0xfffffffc00f08947 */ /* 0x004fea000383ffff */
[----:B------:R-:W-:Y:S05]  /*a840*/  BRA `(.L_x_197) ;  /* 0xffffff9800887947 */ /* 0x000fea000383ffff */
.L_x_85:
[----:B------:R-:W-:Y:S07]  /*a850*/  MOV R0, UR7 ;  /* 0x0000000700007c02 */ /* 0x000fee0008000f00 */
.L_x_198:
[----:B-1----:R1:W2:Y:S02]  /*a860*/  SYNCS.PHASECHK.TRANS64.TRYWAIT P0, [R0+URZ], R3 ;  /* 0x00000003000075a7 */ /* 0x0022a400080011ff */
[----:B--2---:R-:W-:Y:S05]  /*a870*/  @!P0 NANOSLEEP.SYNCS 0x989680 ;  /* 0x009896800000895d */ /* 0x004fea0003900000 */
[----:B------:R-:W2:Y:S02]  /*a880*/  @!P0 SYNCS.PHASECHK.TRANS64 P0, [R0+URZ], R3 ;  /* 0x00000003000085a7 */ /* 0x000ea400080010ff */
[----:B--2---:R-:W-:Y:S05]  /*a890*/  @!P0 BRA `(.L_x_198) ;  /* 0xfffffffc00f08947 */ /* 0x004fea000383ffff */
[----:B------:R-:W-:Y:S05]  /*a8a0*/  BRA `(.L_x_84) ;  /* 0xffffff9800bc7947 */ /* 0x000fea000383ffff */
.L_x_88:
[----:B------:R-:W-:-:S07]  /*a8b0*/  MOV R0, UR4 ;  /* 0x0000000400007c02 */ /* 0x000fce0008000f00 */
.L_x_199:
[----:B--2---:R2:W4:Y:S02]  /*a8c0*/  SYNCS.PHASECHK.TRANS64.TRYWAIT P0, [R0+URZ], R3 ;  /* 0x00000003000075a7 */ /* 0x00452400080011ff */
[----:B----4-:R-:W-:Y:S05]  /*a8d0*/  @!P0 NANOSLEEP.SYNCS 0x989680 ;  /* 0x009896800000895d */ /* 0x010fea0003900000 */
[----:B------:R-:W4:Y:S02]  /*a8e0*/  @!P0 SYNCS.PHASECHK.TRANS64 P0, [R0+URZ], R3 ;  /* 0x00000003000085a7 */ /* 0x000f2400080010ff */
[----:B----4-:R-:W-:Y:S05]  /*a8f0*/  @!P0 BRA `(.L_x_199) ;  /* 0xfffffffc00f08947 */ /* 0x010fea000383ffff */
[----:B------:R-:W-:Y:S05]  /*a900*/  BRA `(.L_x_200) ;  /* 0xffffff9c005c7947 */ /* 0x000fea000383ffff */
.L_x_89:
[----:B------:R-:W-:-:S07]  /*a910*/  MOV R0, UR5 ;  /* 0x0000000500007c02 */ /* 0x000fce0008000f00 */
.L_x_201:
[----:B-1----:R1:W2:Y:S02]  /*a920*/  SYNCS.PHASECHK.TRANS64.TRYWAIT P0, [R0+URZ], R3 ;  /* 0x00000003000075a7 */ /* 0x0022a400080011ff */
[----:B--2---:R-:W-:Y:S05]  /*a930*/  @!P0 NANOSLEEP.SYNCS 0x989680 ;  /* 0x009896800000895d */ /* 0x004fea0003900000 */
[----:B------:R-:W2:Y:S02]  /*a940*/  @!P0 SYNCS.PHASECHK.TRANS64 P0, [R0+URZ], R3 ;  /* 0x00000003000085a7 */ /* 0x000ea400080010ff */
[----:B--2---:R-:W-:Y:S05]  /*a950*/  @!P0 BRA `(.L_x_201) ;  /* 0xfffffffc00f08947 */ /* 0x004fea000383ffff */
[----:B------:R-:W-:Y:S05]  /*a960*/  BRA `(.L_x_202) ;  /* 0xffffff9c00687947 */ /* 0x000fea000383ffff */
.L_x_90:
[----:B------:R-:W-:-:S07]  /*a970*/  MOV R0, UR5 ;  /* 0x0000000500007c02 */ /* 0x000fce0008000f00 */
.L_x_203:
[----:B-1----:R1:W2:Y:S02]  /*a980*/  SYNCS.PHASECHK.TRANS64.TRYWAIT P0, [R0+URZ], R3 ;  /* 0x00000003000075a7 */ /* 0x0022a400080011ff */
[----:B--2---:R-:W-:Y:S05]  /*a990*/  @!P0 NANOSLEEP.SYNCS 0x989680 ;  /* 0x009896800000895d */ /* 0x004fea0003900000 */
[----:B------:R-:W2:Y:S02]  /*a9a0*/  @!P0 SYNCS.PHASECHK.TRANS64 P0, [R0+URZ], R3 ;  /* 0x00000003000085a7 */ /* 0x000ea400080010ff */
[----:B--2---:R-:W-:Y:S05]  /*a9b0*/  @!P0 BRA `(.L_x_203) ;  /* 0xfffffffc00f08947 */ /* 0x004fea000383ffff */
[----:B------:R-:W-:Y:S05]  /*a9c0*/  BRA `(.L_x_204) ;  /* 0xffffff9c00747947 */ /* 0x000fea000383ffff */
.L_x_91:
[----:B------:R-:W-:-:S07]  /*a9d0*/  MOV R0, UR4 ;  /* 0x0000000400007c02 */ /* 0x000fce0008000f00 */
.L_x_205:
[----:B-1----:R1:W2:Y:S02]  /*a9e0*/  SYNCS.PHASECHK.TRANS64.TRYWAIT P0, [R0+URZ], R3 ;  /* 0x00000003000075a7 */ /* 0x0022a400080011ff */
[----:B--2---:R-:W-:Y:S05]  /*a9f0*/  @!P0 NANOSLEEP.SYNCS 0x989680 ;  /* 0x009896800000895d */ /* 0x004fea0003900000 */
[----:B------:R-:W2:Y:S02]  /*aa00*/  @!P0 SYNCS.PHASECHK.TRANS64 P0, [R0+URZ], R3 ;  /* 0x00000003000085a7 */ /* 0x000ea400080010ff */
[----:B--2---:R-:W-:Y:S05]  /*aa10*/  @!P0 BRA `(.L_x_205) ;  /* 0xfffffffc00f08947 */ /* 0x004fea000383ffff */
[----:B------:R-:W-:Y:S05]  /*aa20*/  BRA `(.L_x_206) ;  /* 0xffffff9c00807947 */ /* 0x000fea000383ffff */
.L_x_96:
[----:B-1----:R1:W2:Y:S02]  /*aa30*/  SYNCS.PHASECHK.TRANS64.TRYWAIT P0, [R3+URZ+0x1b0], R0 ;  /* 0x0001b000030075a7 */ /* 0x0022a400080011ff */
[----:B--2---:R-:W-:Y:S05]  /*aa40*/  @!P0 NANOSLEEP.SYNCS 0x989680 ;  /* 0x009896800000895d */ /* 0x004fea0003900000 */
[----:B------:R-:W2:Y:S02]  /*aa50*/  @!P0 SYNCS.PHASECHK.TRANS64 P0, [R3+URZ+0x1b0], R0 ;  /* 0x0001b000030085a7 */ /* 0x000ea400080010ff */
[----:B--2---:R-:W-:Y:S05]  /*aa60*/  @!P0 BRA `(.L_x_96) ;  /* 0xfffffffc00f08947 */ /* 0x004fea000383ffff */
[----:B------:R-:W-:Y:S05]  /*aa70*/  BRA `(.L_x_207) ;  /* 0xffffffa000a47947 */ /* 0x000fea000383ffff */
.L_x_99:
[----:B------:R-:W-:Y:S07]  /*aa80*/  MOV R0, UR6 ;  /* 0x0000000600007c02 */ /* 0x000fee0008000f00 */
.L_x_208:
[----:B-1----:R1:W2:Y:S02]  /*aa90*/  SYNCS.PHASECHK.TRANS64.TRYWAIT P1, [R0+URZ+0x1a8], R3 ;  /* 0x0001a803000075a7 */ /* 0x0022a400080211ff */
[----:B--2---:R-:W-:Y:S05]  /*aaa0*/  @!P1 NANOSLEEP.SYNCS 0x989680 ;  /* 0x009896800000995d */ /* 0x004fea0003900000 */
[----:B------:R-:W2:Y:S02]  /*aab0*/  @!P1 SYNCS.PHASECHK.TRANS64 P1, [R0+URZ+0x1a8], R3 ;  /* 0x0001a803000095a7 */ /* 0x000ea400080210ff */
[----:B--2---:R-:W-:Y:S05]  /*aac0*/  @!P1 BRA `(.L_x_208) ;  /* 0xfffffffc00f09947 */ /* 0x004fea000383ffff */
[----:B------:R-:W-:Y:S05]  /*aad0*/  BRA `(.L_x_98) ;  /* 0xffffffa800147947 */ /* 0x000fea000383ffff */
.L_x_102:
[----:B------:R-:W-:Y:S07]  /*aae0*/  MOV R3, UR7 ;  /* 0x0000000700037c02 */ /* 0x000fee0008000f00 */
.L_x_209:
[----:B-1----:R1:W2:Y:S02]  /*aaf0*/  SYNCS.PHASECHK.TRANS64.TRYWAIT P2, [R3+URZ+0x190], R0 ;  /* 0x00019000030075a7 */ /* 0x0022a400080411ff */
[----:B--2---:R-:W-:Y:S05]  /*ab00*/  @!P2 NANOSLEEP.SYNCS 0x989680 ;  /* 0x009896800000a95d */ /* 0x004fea0003900000 */
[----:B------:R-:W2:Y:S02]  /*ab10*/  @!P2 SYNCS.PHASECHK.TRANS64 P2, [R3+URZ+0x190], R0 ;  /* 0x000190000300a5a7 */ /* 0x000ea400080410ff */
[----:B--2---:R-:W-:Y:S05]  /*ab20*/  @!P2 BRA `(.L_x_209) ;  /* 0xfffffffc00f0a947 */ /* 0x004fea000383ffff */
[----:B------:R-:W-:Y:S05]  /*ab30*/  BRA `(.L_x_210) ;  /* 0xffffffa800707947 */ /* 0x000fea000383ffff */
.L_x_104:
[----:B------:R-:W-:-:S07]  /*ab40*/  MOV R0, UR4 ;  /* 0x0000000400007c02 */ /* 0x000fce0008000f00 */
.L_x_211:
[----:B--2---:R2:W4:Y:S02]  /*ab50*/  SYNCS.PHASECHK.TRANS64.TRYWAIT P0, [R0+URZ], R3 ;  /* 0x00000003000075a7 */ /* 0x00452400080011ff */
[----:B----4-:R-:W-:Y:S05]  /*ab60*/  @!P0 NANOSLEEP.SYNCS 0x989680 ;  /* 0x009896800000895d */ /* 0x010fea0003900000 */
[----:B------:R-:W4:Y:S02]  /*ab70*/  @!P0 SYNCS.PHASECHK.TRANS64 P0, [R0+URZ], R3 ;  /* 0x00000003000085a7 */ /* 0x000f2400080010ff */
[----:B----4-:R-:W-:Y:S05]  /*ab80*/  @!P0 BRA `(.L_x_211) ;  /* 0xfffffffc00f08947 */ /* 0x010fea000383ffff */
[----:B------:R-:W-:Y:S05]  /*ab90*/  BRA `(.L_x_212) ;  /* 0xffffffac00c87947 */ /* 0x000fea000383ffff */
.L_x_106:
[----:B---3--:R3:W4:Y:S02]  /*aba0*/  SYNCS.PHASECHK.TRANS64.TRYWAIT P0, [R0+URZ+0x1b0], R3 ;  /* 0x0001b003000075a7 */ /* 0x00872400080011ff */
[----:B----4-:R-:W-:Y:S05]  /*abb0*/  @!P0 NANOSLEEP.SYNCS 0x989680 ;  /* 0x009896800000895d */ /* 0x010fea0003900000 */
[----:B------:R-:W4:Y:S02]  /*abc0*/  @!P0 SYNCS.PHASECHK.TRANS64 P0, [R0+URZ+0x1b0], R3 ;  /* 0x0001b003000085a7 */ /* 0x000f2400080010ff */
[----:B----4-:R-:W-:Y:S05]  /*abd0*/  @!P0 BRA `(.L_x_106) ;  /* 0xfffffffc00f08947 */ /* 0x010fea000383ffff */
[----:B------:R-:W-:Y:S05]  /*abe0*/  BRA `(.L_x_213) ;  /* 0xffffffb000ac7947 */ /* 0x000fea000383ffff */
.L_x_116:
[----:B-1----:R1:W2:Y:S02]  /*abf0*/  SYNCS.PHASECHK.TRANS64.TRYWAIT P0, [R0+URZ+0x180], R3 ;  /* 0x00018003000075a7 */ /* 0x0022a400080011ff */
[----:B--2---:R-:W-:Y:S05]  /*ac00*/  @!P0 NANOSLEEP.SYNCS 0x989680 ;  /* 0x009896800000895d */ /* 0x004fea0003900000 */
[----:B------:R-:W2:Y:S02]  /*ac10*/  @!P0 SYNCS.PHASECHK.TRANS64 P0, [R0+URZ+0x180], R3 ;  /* 0x00018003000085a7 */ /* 0x000ea400080010ff */
[----:B--2---:R-:W-:Y:S05]  /*ac20*/  @!P0 BRA `(.L_x_116) ;  /* 0xfffffffc00f08947 */ /* 0x004fea000383ffff */
[----:B------:R-:W-:Y:S05]  /*ac30*/  BRA `(.L_x_115) ;  /* 0xffffffc000287947 */ /* 0x000fea000383ffff */
.L_x_118:
[----:B-1----:R1:W2:Y:S02]  /*ac40*/  SYNCS.PHASECHK.TRANS64.TRYWAIT P1, [R165+URZ+0x1d0], R4 ;  /* 0x0001d004a50075a7 */ /* 0x0022a400080211ff */
[----:B--2---:R-:W-:Y:S05]  /*ac50*/  @!P1 NANOSLEEP.SYNCS 0x989680 ;  /* 0x009896800000995d */ /* 0x004fea0003900000 */
[----:B------:R-:W2:Y:S02]  /*ac60*/  @!P1 SYNCS.PHASECHK.TRANS64 P1, [R165+URZ+0x1d0], R4 ;  /* 0x0001d004a50095a7 */ /* 0x000ea400080210ff */
[----:B--2---:R-:W-:Y:S05]  /*ac70*/  @!P1 BRA `(.L_x_118) ;  /* 0xfffffffc00f09947 */ /* 0x004fea000383ffff */
[----:B------:R-:W-:Y:S05]  /*ac80*/  BRA `(.L_x_117) ;  /* 0xffffffc000e07947 */ /* 0x000fea000383ffff */
        .weak           $__internal_0_$__cuda_sm10x_tcgen05_guardrail_trap_col_being_dealloced_not_returned_by_alloc
        .type           $__internal_0_$__cuda_sm10x_tcgen05_guardrail_trap_col_being_dealloced_not_returned_by_alloc,@function
        .size           $__internal_0_$__cuda_sm10x_tcgen05_guardrail_trap_col_being_dealloced_not_returned_by_alloc,($__internal_1_$__cuda_sm10x_tcgen05_guardrail_trap_phase_invalid_during_alloc - $__internal_0_$__cuda_sm10x_tcgen05_guardrail_trap_col_being_dealloced_not_returned_by_alloc)
$__internal_0_$__cuda_sm10x_tcgen05_guardrail_trap_col_being_dealloced_not_returned_by_alloc:
[----:B------:R-:W-:Y:S05]  /*ac90*/  BPT.TRAP 0x1 ;  /* 0x000000040000795c */ /* 0x000fea0000300000 */
[----:B------:R-:W-:-:S04]  /*aca0*/  HFMA2 R3, -RZ, RZ, 0, 0 ;  /* 0x00000000ff037431 */ /* 0x000fc800000001ff */
[----:B------:R-:W-:Y:S05]  /*acb0*/  RET.REL.NODEC R2 `(_ZN7cutlass13device_kernelINS_4gemm6kernel13GemmUniversalIN4cute5tupleIJiiiiEEENS1_10collective13CollectiveMmaINS1_35MainloopSm100TmaUmmaWarpSpecializedILi24ELi2ELi4ENS5_IJNS4_1CILi2EEENSA_ILi1EEESC_EEEEENS5_IJNSA_ILi64EEENSA_ILi176EEENSA_ILi16EEEEEENS_6half_tENS5_IJlSC_lEEESJ_SK_NS4_8TiledMMAINS4_8MMA_AtomIJNS4_20SM100_MMA_F16BF16_SSISJ_SJ_fLi64ELi176ELNS4_4UMMA5MajorE0ELSP_0ELNSO_7ScaleInE0ELSQ_0EEEEEENS4_6LayoutINS5_IJSC_SC_SC_EEENS5_IJNSA_ILi0EEESV_SV_EEEEENS5_IJNS4_10UnderscoreESY_SY_EEEEENS4_13SM90_TMA_LOADENS4_14ComposedLayoutINS4_7SwizzleILi1ELi4ELi3EEENS4_18smem_ptr_flag_bitsILi16EEENST_INS5_IJNSA_ILi8EEESH_EEENS5_IJSH_SC_EEEEEEEvNS4_8identityENS4_23SM90_TMA_LOAD_MULTICASTES1B_vS1C_EENS_8epilogue10collective18CollectiveEpilogueINS1F_23Sm100TmaWarpSpecializedILi2ELi1ELi88ELb1ELb0EEEJSI_NS5_IJNST_ISF_SC_EENST_ISG_SC_EEEEESJ_SK_SJ_SK_NS1F_6fusion15FusionCallbacksIS1J_NS1N_17LinearCombinationISJ_fSJ_fLNS_15FloatRoundStyleE2EEESI_S1M_JEEENS4_5SM1004TMEM4LOAD26SM100_TMEM_LOAD_16dp256b2xES11_S1B_NS4_17SM75_U32x4_LDSM_NENS4_14SM90_TMA_STOREES1B_NS4_17SM90_U32x4_STSM_NENS4_39AutoVectorizingCopyWithAssumedAlignmentILi128EEEEEEvvEEEEvNT_6ParamsE) ;  /* 0xffffff5002d07950 */ /* 0x000fea0003c3ffff */
        .weak           $__internal_1_$__cuda_sm10x_tcgen05_guardrail_trap_phase_invalid_during_alloc
        .type           $__internal_1_$__cuda_sm10x_tcgen05_guardrail_trap_phase_invalid_during_alloc,@function
        .size           $__internal_1_$__cuda_sm10x_tcgen05_guardrail_trap_phase_invalid_during_alloc,($__internal_2_$__cuda_sm10x_tcgen05_guardrail_trap_unallocated_columns_being_dealloced - $__internal_1_$__cuda_sm10x_tcgen05_guardrail_trap_phase_invalid_during_alloc)
$__internal_1_$__cuda_sm10x_tcgen05_guardrail_trap_phase_invalid_during_alloc:
[----:B------:R-:W-:Y:S05]  /*acc0*/  BPT.TRAP 0x1 ;  /* 0x000000040000795c */ /* 0x000fea0000300000 */
[----:B------:R-:W-:-:S04]  /*acd0*/  MOV R5, 0x0 ;  /* 0x0000000000057802 */ /* 0x000fc80000000f00 */
[----:B------:R-:W-:Y:S05]  /*ace0*/  RET.REL.NODEC R4 `(_ZN7cutlass13device_kernelINS_4gemm6kernel13GemmUniversalIN4cute5tupleIJiiiiEEENS1_10collective13CollectiveMmaINS1_35MainloopSm100TmaUmmaWarpSpecializedILi24ELi2ELi4ENS5_IJNS4_1CILi2EEENSA_ILi1EEESC_EEEEENS5_IJNSA_ILi64EEENSA_ILi176EEENSA_ILi16EEEEEENS_6half_tENS5_IJlSC_lEEESJ_SK_NS4_8TiledMMAINS4_8MMA_AtomIJNS4_20SM100_MMA_F16BF16_SSISJ_SJ_fLi64ELi176ELNS4_4UMMA5MajorE0ELSP_0ELNSO_7ScaleInE0ELSQ_0EEEEEENS4_6LayoutINS5_IJSC_SC_SC_EEENS5_IJNSA_ILi0EEESV_SV_EEEEENS5_IJNS4_10UnderscoreESY_SY_EEEEENS4_13SM90_TMA_LOADENS4_14ComposedLayoutINS4_7SwizzleILi1ELi4ELi3EEENS4_18smem_ptr_flag_bitsILi16EEENST_INS5_IJNSA_ILi8EEESH_EEENS5_IJSH_SC_EEEEEEEvNS4_8identityENS4_23SM90_TMA_LOAD_MULTICASTES1B_vS1C_EENS_8epilogue10collective18CollectiveEpilogueINS1F_23Sm100TmaWarpSpecializedILi2ELi1ELi88ELb1ELb0EEEJSI_NS5_IJNST_ISF_SC_EENST_ISG_SC_EEEEESJ_SK_SJ_SK_NS1F_6fusion15FusionCallbacksIS1J_NS1N_17LinearCombinationISJ_fSJ_fLNS_15FloatRoundStyleE2EEESI_S1M_JEEENS4_5SM1004TMEM4LOAD26SM100_TMEM_LOAD_16dp256b2xES11_S1B_NS4_17SM75_U32x4_LDSM_NENS4_14SM90_TMA_STOREES1B_NS4_17SM90_U32x4_STSM_NENS4_39AutoVectorizingCopyWithAssumedAlignmentILi128EEEEEEvvEEEEvNT_6ParamsE) ;  /* 0xffffff5004c47950 */ /* 0x000fea0003c3ffff */
        .weak           $__internal_2_$__cuda_sm10x_tcgen05_guardrail_trap_unallocated_columns_being_dealloced
        .type           $__internal_2_$__cuda_sm10x_tcgen05_guardrail_trap_unallocated_columns_being_dealloced,@function
        .size           $__internal_2_$__cuda_sm10x_tcgen05_guardrail_trap_unallocated_columns_being_dealloced,(.L_x_215 - $__internal_2_$__cuda_sm10x_tcgen05_guardrail_trap_unallocated_columns_being_dealloced)
$__internal_2_$__cuda_sm10x_tcgen05_guardrail_trap_unallocated_columns_being_dealloced:
[----:B------:R-:W-:Y:S05]  /*acf0*/  BPT.TRAP 0x1 ;  /* 0x000000040000795c */ /* 0x000fea0000300000 */
[----:B------:R-:W-:-:S04]  /*ad00*/  HFMA2 R3, -RZ, RZ, 0, 0 ;  /* 0x00000000ff037431 */ /* 0x000fc800000001ff */
[----:B------:R-:W-:Y:S05]  /*ad10*/  RET.REL.NODEC R2 `(_ZN7cutlass13device_kernelINS_4gemm6kernel13GemmUniversalIN4cute5tupleIJiiiiEEENS1_10collective13CollectiveMmaINS1_35MainloopSm100TmaUmmaWarpSpecializedILi24ELi2ELi4ENS5_IJNS4_1CILi2EEENSA_ILi1EEESC_EEEEENS5_IJNSA_ILi64EEENSA_ILi176EEENSA_ILi16EEEEEENS_6half_tENS5_IJlSC_lEEESJ_SK_NS4_8TiledMMAINS4_8MMA_AtomIJNS4_20SM100_MMA_F16BF16_SSISJ_SJ_fLi64ELi176ELNS4_4UMMA5MajorE0ELSP_0ELNSO_7ScaleInE0ELSQ_0EEEEEENS4_6LayoutINS5_IJSC_SC_SC_EEENS5_IJNSA_ILi0EEESV_SV_EEEEENS5_IJNS4_10UnderscoreESY_SY_EEEEENS4_13SM90_TMA_LOADENS4_14ComposedLayoutINS4_7SwizzleILi1ELi4ELi3EEENS4_18smem_ptr_flag_bitsILi16EEENST_INS5_IJNSA_ILi8EEESH_EEENS5_IJSH_SC_EEEEEEEvNS4_8identityENS4_23SM90_TMA_LOAD_MULTICASTES1B_vS1C_EENS_8epilogue10collective18CollectiveEpilogueINS1F_23Sm100TmaWarpSpecializedILi2ELi1ELi88ELb1ELb0EEEJSI_NS5_IJNST_ISF_SC_EENST_ISG_SC_EEEEESJ_SK_SJ_SK_NS1F_6fusion15FusionCallbacksIS1J_NS1N_17LinearCombinationISJ_fSJ_fLNS_15FloatRoundStyleE2EEESI_S1M_JEEENS4_5SM1004TMEM4LOAD26SM100_TMEM_LOAD_16dp256b2xES11_S1B_NS4_17SM75_U32x4_LDSM_NENS4_14SM90_TMA_STOREES1B_NS4_17SM90_U32x4_STSM_NENS4_39AutoVectorizingCopyWithAssumedAlignmentILi128EEEEEEvvEEEEvNT_6ParamsE) ;  /* 0xffffff5002b87950 */ /* 0x000fea0003c3ffff */
.L_x_214:
[----:B------:R-:W-:-:S00]  /*ad20*/  BRA `(.L_x_214) ;  /* 0xfffffffc00fc7947 */ /* 0x000fc0000383ffff */
[----:B------:R-:W-:-:S00]  /*ad30*/  NOP ;  /* 0x0000000000007918 */ /* 0x000fc00000000000 */
        /* <DEDUP_REMOVED lines=12> */
.L_x_215:


//--------------------- .nv.global.init           --------------------------
	.section	.nv.global.init,"aw",@progbits
.nv.global.init:
	.type		$str$27,@object
	.size		$str$27,($str$28 - $str$27)
$str$27:
        /*0000*/ 	.byte	0x28, 0x61, 0x64, 0x64, 0x72, 0x65, 0x73, 0x73, 0x20, 0x26, 0x20, 0x6d, 0x61, 0x73, 0x6b, 0x29
        /*0010*/ 	.byte	0x20, 0x3d, 0x3d, 0x20, 0x30, 0x00
	.type		$str$28,@object
	.size		$str$28,($str$26 - $str$28)
$str$28:
        /*0016*/ 	.byte	0x2f, 0x74, 0x6d, 0x70, 0x2f, 0x63, 0x75, 0x74, 0x6c, 0x61, 0x73, 0x73, 0x5f, 0x73, 0x77, 0x65
        /*0026*/ 	.byte	0x65, 0x70, 0x5f, 0x73, 0x72, 0x63, 0x2f, 0x69, 0x6e, 0x63, 0x6c, 0x75, 0x64, 0x65, 0x2f, 0x63
        /*0036*/ 	.byte	0x75, 0x74, 0x65, 0x2f, 0x70, 0x6f, 0x69, 0x6e, 0x74, 0x65, 0x72, 0x5f, 0x66, 0x6c, 0x61, 0x67
        /*0046*/ 	.byte	0x67, 0x65, 0x64, 0x2e, 0x68, 0x70, 0x70, 0x00
	.type		$str$26,@object
	.size		$str$26,($str$25 - $str$26)
$str$26:
        /*004e*/ 	.byte	0x2f, 0x74, 0x6d, 0x70, 0x2f, 0x63, 0x75, 0x74, 0x6c, 0x61, 0x73, 0x73, 0x5f, 0x73, 0x77, 0x65
        /*005e*/ 	.byte	0x65, 0x70, 0x5f, 0x73, 0x72, 0x63, 0x2f, 0x69, 0x6e, 0x63, 0x6c, 0x75, 0x64, 0x65, 0x2f, 0x63
        /*006e*/ 	.byte	0x75, 0x74, 0x65, 0x2f, 0x61, 0x74, 0x6f, 0x6d, 0x2f, 0x63, 0x6f, 0x70, 0x79, 0x5f, 0x74, 0x72
        /*007e*/ 	.byte	0x61, 0x69, 0x74, 0x73, 0x5f, 0x73, 0x6d, 0x31, 0x30, 0x30, 0x2e, 0x68, 0x70, 0x70, 0x00
	.type		$str$25,@object
	.size		$str$25,(__unnamed_1 - $str$25)
$str$25:
        /*008d*/ 	.byte	0x28, 0x28, 0x75, 0x69, 0x6e, 0x74, 0x33, 0x32, 0x5f, 0x74, 0x28, 0x74, 0x68, 0x72, 0x65, 0x61
        /*009d*/ 	.byte	0x64, 0x49, 0x64, 0x78, 0x2e, 0x78, 0x29, 0x20, 0x2f, 0x20, 0x33, 0x32, 0x29, 0x20, 0x25, 0x20
        /*00ad*/ 	.byte	0x34, 0x29, 0x20, 0x3d, 0x3d, 0x20, 0x28, 0x28, 0x28, 0x74, 0x6d, 0x65, 0x6d, 0x5f, 0x61, 0x64
        /*00bd*/ 	.byte	0x64, 0x72, 0x20, 0x3e, 0x3e, 0x20, 0x31, 0x36, 0x29, 0x20, 0x2f, 0x20, 0x33, 0x32, 0x29, 0x20
        /*00cd*/ 	.byte	0x25, 0x20, 0x34, 0x29, 0x00
	.type		__unnamed_1,@object
	.size		__unnamed_1,(__unnamed_2 - __unnamed_1)
__unnamed_1:
        /*00d2*/ 	.byte	0x61, 0x75, 0x74, 0x6f, 0x20, 0x63, 0x75, 0x74, 0x65, 0x3a, 0x3a, 0x61, 0x73, 0x5f, 0x70, 0x6f
        /* <DEDUP_REMOVED lines=24> */
        /*0262*/ 	.byte	0x31, 0x32, 0x36, 0x34, 0x3e, 0x3e, 0x3e, 0x3e, 0x5d, 0x00
	.type		__unnamed_2,@object
	.size		__unnamed_2,(.L_2 - __unnamed_2)
__unnamed_2:
        /* <DEDUP_REMOVED lines=42> */
        /*050c*/ 	.byte	0x3e, 0x5d, 0x00
.L_2:


//--------------------- .nv.shared._ZN7cutlass13device_kernelINS_4gemm6kernel13GemmUniversalIN4cute5tupleIJiiiiEEENS1_10collective13CollectiveMmaINS1_35MainloopSm100TmaUmmaWarpSpecializedILi24ELi2ELi4ENS5_IJNS4_1CILi2EEENSA_ILi1EEESC_EEEEENS5_IJNSA_ILi64EEENSA_ILi176EEENSA_ILi16EEEEEENS_6half_tENS5_IJlSC_lEEESJ_SK_NS4_8TiledMMAINS4_8MMA_AtomIJNS4_20SM100_MMA_F16BF16_SSISJ_SJ_fLi64ELi176ELNS4_4UMMA5MajorE0ELSP_0ELNSO_7ScaleInE0ELSQ_0EEEEEENS4_6LayoutINS5_IJSC_SC_SC_EEENS5_IJNSA_ILi0EEESV_SV_EEEEENS5_IJNS4_10UnderscoreESY_SY_EEEEENS4_13SM90_TMA_LOADENS4_14ComposedLayoutINS4_7SwizzleILi1ELi4ELi3EEENS4_18smem_ptr_flag_bitsILi16EEENST_INS5_IJNSA_ILi8EEESH_EEENS5_IJSH_SC_EEEEEEEvNS4_8identityENS4_23SM90_TMA_LOAD_MULTICASTES1B_vS1C_EENS_8epilogue10collective18CollectiveEpilogueINS1F_23Sm100TmaWarpSpecializedILi2ELi1ELi88ELb1ELb0EEEJSI_NS5_IJNST_ISF_SC_EENST_ISG_SC_EEEEESJ_SK_SJ_SK_NS1F_6fusion15FusionCallbacksIS1J_NS1N_17LinearCombinationISJ_fSJ_fLNS_15FloatRoundStyleE2EEESI_S1M_JEEENS4_5SM1004TMEM4LOAD26SM100_TMEM_LOAD_16dp256b2xES11_S1B_NS4_17SM75_U32x4_LDSM_NENS4_14SM90_TMA_STOREES1B_NS4_17SM90_U32x4_STSM_NENS4_39AutoVectorizingCopyWithAssumedAlignmentILi128EEEEEEvvEEEEvNT_6ParamsE --------------------------
	.section	.nv.shared._ZN7cutlass13device_kernelINS_4gemm6kernel13GemmUniversalIN4cute5tupleIJiiiiEEENS1_10collective13CollectiveMmaINS1_35MainloopSm100TmaUmmaWarpSpecializedILi24ELi2ELi4ENS5_IJNS4_1CILi2EEENSA_ILi1EEESC_EEEEENS5_IJNSA_ILi64EEENSA_ILi176EEENSA_ILi16EEEEEENS_6half_tENS5_IJlSC_lEEESJ_SK_NS4_8TiledMMAINS4_8MMA_AtomIJNS4_20SM100_MMA_F16BF16_SSISJ_SJ_fLi64ELi176ELNS4_4UMMA5MajorE0ELSP_0ELNSO_7ScaleInE0ELSQ_0EEEEEENS4_6LayoutINS5_IJSC_SC_SC_EEENS5_IJNSA_ILi0EEESV_SV_EEEEENS5_IJNS4_10UnderscoreESY_SY_EEEEENS4_13SM90_TMA_LOADENS4_14ComposedLayoutINS4_7SwizzleILi1ELi4ELi3EEENS4_18smem_ptr_flag_bitsILi16EEENST_INS5_IJNSA_ILi8EEESH_EEENS5_IJSH_SC_EEEEEEEvNS4_8identityENS4_23SM90_TMA_LOAD_MULTICASTES1B_vS1C_EENS_8epilogue10collective18CollectiveEpilogueINS1F_23Sm100TmaWarpSpecializedILi2ELi1ELi88ELb1ELb0EEEJSI_NS5_IJNST_ISF_SC_EENST_ISG_SC_EEEEESJ_SK_SJ_SK_NS1F_6fusion15FusionCallbacksIS1J_NS1N_17LinearCombinationISJ_fSJ_fLNS_15FloatRoundStyleE2EEESI_S1M_JEEENS4_5SM1004TMEM4LOAD26SM100_TMEM_LOAD_16dp256b2xES11_S1B_NS4_17SM75_U32x4_LDSM_NENS4_14SM90_TMA_STOREES1B_NS4_17SM90_U32x4_STSM_NENS4_39AutoVectorizingCopyWithAssumedAlignmentILi128EEEEEEvvEEEEvNT_6ParamsE,"aw",@nobits
	.sectionflags	@""
	.align	16
	.zero		1024


//--------------------- .nv.shared.reserved.0     --------------------------
	.section	.nv.shared.reserved.0,"aw",@nobits
	.weak		__nv_reservedSMEM_offset_0_alias
	.size		__nv_reservedSMEM_offset_0_alias, 0, 64
	.other		__nv_reservedSMEM_offset_0_alias,@"STO_CUDA_RESERVED_SHARED STV_DEFAULT"
__nv_reservedSMEM_offset_0_alias:
	.zero		0
.nv.shared.reserved.0:
	.zero		64
	.weak		__nv_reservedSMEM_tcgen05_partition
	.type		__nv_reservedSMEM_tcgen05_partition,@object
	.size		__nv_reservedSMEM_tcgen05_partition,(.L_0 - __nv_reservedSMEM_tcgen05_partition)
__nv_reservedSMEM_tcgen05_partition:
	.zero		32
.L_0:


//--------------------- .nv.global                --------------------------
	.section	.nv.global,"aw",@nobits
.nv.global:
	.type		_ZN40_INTERNAL_3b07c0a0_4_k_cu_0c20cce4_251114cute1_E,@object
	.size		_ZN40_INTERNAL_3b07c0a0_4_k_cu_0c20cce4_251114cute1_E,(_ZN40_INTERNAL_3b07c0a0_4_k_cu_0c20cce4_251114cuda3std3__45__cpo6cbeginE - _ZN40_INTERNAL_3b07c0a0_4_k_cu_0c20cce4_251114cute1_E)
_ZN40_INTERNAL_3b07c0a0_4_k_cu_0c20cce4_251114cute1_E:
	.zero		1
	.type		_ZN40_INTERNAL_3b07c0a0_4_k_cu_0c20cce4_251114cuda3std3__45__cpo6cbeginE,@object
	.size		_ZN40_INTERNAL_3b07c0a0_4_k_cu_0c20cce4_251114cuda3std3__45__cpo6cbeginE,(_ZN40_INTERNAL_3b07c0a0_4_k_cu_0c20cce4_251114cuda3std3__48in_placeE - _ZN40_INTERNAL_3b07c0a0_4_k_cu_0c20cce4_251114cuda3std3__45__cpo6cbeginE)
_ZN40_INTERNAL_3b07c0a0_4_k_cu_0c20cce4_251114cuda3std3__45__cpo6cbeginE:
	.zero		1
	.type		_ZN40_INTERNAL_3b07c0a0_4_k_cu_0c20cce4_251114cuda3std3__48in_placeE,@object
	.size		_ZN40_INTERNAL_3b07c0a0_4_k_cu_0c20cce4_251114cuda3std3__48in_placeE,(_ZN40_INTERNAL_3b07c0a0_4_k_cu_0c20cce4_251114cuda3std6ranges3__45__cpo9iter_moveE - _ZN40_INTERNAL_3b07c0a0_4_k_cu_0c20cce4_251114cuda3std3__48in_placeE)
_ZN40_INTERNAL_3b07c0a0_4_k_cu_0c20cce4_251114cuda3std3__48in_placeE:
	.zero		1
	.type		_ZN40_INTERNAL_3b07c0a0_4_k_cu_0c20cce4_251114cuda3std6ranges3__45__cpo9iter_moveE,@object
	.size		_ZN40_INTERNAL_3b07c0a0_4_k_cu_0c20cce4_251114cuda3std6ranges3__45__cpo9iter_moveE,(_ZN40_INTERNAL_3b07c0a0_4_k_cu_0c20cce4_251114cuda3std3__45__cpo5beginE - _ZN40_INTERNAL_3b07c0a0_4_k_cu_0c20cce4_251114cuda3std6ranges3__45__cpo9iter_moveE)
_ZN40_INTERNAL_3b07c0a0_4_k_cu_0c20cce4_251114cuda3std6ranges3__45__cpo9iter_moveE:
	.zero		1
	.type		_ZN40_INTERNAL_3b07c0a0_4_k_cu_0c20cce4_251114cuda3std3__45__cpo5beginE,@object
	.size		_ZN40_INTERNAL_3b07c0a0_4_k_cu_0c20cce4_251114cuda3std3__45__cpo5beginE,(_ZN40_INTERNAL_3b07c0a0_4_k_cu_0c20cce4_251114cuda3std3__442_GLOBAL__N__3b07c0a0_4_k_cu_0c20cce4_251116ignoreE - _ZN40_INTERNAL_3b07c0a0_4_k_cu_0c20cce4_251114cuda3std3__45__cpo5beginE)
_ZN40_INTERNAL_3b07c0a0_4_k_cu_0c20cce4_251114cuda3std3__45__cpo5beginE:
	.zero		1
	.type		_ZN40_INTERNAL_3b07c0a0_4_k_cu_0c20cce4_251114cuda3std3__442_GLOBAL__N__3b07c0a0_4_k_cu_0c20cce4_251116ignoreE,@object
	.size		_ZN40_INTERNAL_3b07c0a0_4_k_cu_0c20cce4_251114cuda3std3__442_GLOBAL__N__3b07c0a0_4_k_cu_0c20cce4_251116ignoreE,(_ZN40_INTERNAL_3b07c0a0_4_k_cu_0c20cce4_251114cute7productE - _ZN40_INTERNAL_3b07c0a0_4_k_cu_0c20cce4_251114cuda3std3__442_GLOBAL__N__3b07c0a0_4_k_cu_0c20cce4_251116ignoreE)
_ZN40_INTERNAL_3b07c0a0_4_k_cu_0c20cce4_251114cuda3std3__442_GLOBAL__N__3b07c0a0_4_k_cu_0c20cce4_251116ignoreE:
	.zero		1
	.type		_ZN40_INTERNAL_3b07c0a0_4_k_cu_0c20cce4_251114cute7productE,@object
	.size		_ZN40_INTERNAL_3b07c0a0_4_k_cu_0c20cce4_251114cute7productE,(_ZN40_INTERNAL_3b07c0a0_4_k_cu_0c20cce4_251114cuda3std3__45__cpo3endE - _ZN40_INTERNAL_3b07c0a0_4_k_cu_0c20cce4_251114cute7productE)
_ZN40_INTERNAL_3b07c0a0_4_k_cu_0c20cce4_251114cute7productE:
	.zero		1
	.type		_ZN40_INTERNAL_3b07c0a0_4_k_cu_0c20cce4_251114cuda3std3__45__cpo3endE,@object
	.size		_ZN40_INTERNAL_3b07c0a0_4_k_cu_0c20cce4_251114cuda3std3__45__cpo3endE,(_ZN40_INTERNAL_3b07c0a0_4_k_cu_0c20cce4_251114cuda3std3__419piecewise_constructE - _ZN40_INTERNAL_3b07c0a0_4_k_cu_0c20cce4_251114cuda3std3__45__cpo3endE)
_ZN40_INTERNAL_3b07c0a0_4_k_cu_0c20cce4_251114cuda3std3__45__cpo3endE:
	.zero		1
	.type		_ZN40_INTERNAL_3b07c0a0_4_k_cu_0c20cce4_251114cuda3std3__419piecewise_constructE,@object
	.size		_ZN40_INTERNAL_3b07c0a0_4_k_cu_0c20cce4_251114cuda3std3__419piecewise_constructE,(_ZN40_INTERNAL_3b07c0a0_4_k_cu_0c20cce4_251114cuda3std3__45__cpo4cendE - _ZN40_INTERNAL_3b07c0a0_4_k_cu_0c20cce4_251114cuda3std3__419piecewise_constructE)
_ZN40_INTERNAL_3b07c0a0_4_k_cu_0c20cce4_251114cuda3std3__419piecewise_constructE:
	.zero		1
	.type		_ZN40_INTERNAL_3b07c0a0_4_k_cu_0c20cce4_251114cuda3std3__45__cpo4cendE,@object
	.size		_ZN40_INTERNAL_3b07c0a0_4_k_cu_0c20cce4_251114cuda3std3__45__cpo4cendE,(_ZN40_INTERNAL_3b07c0a0_4_k_cu_0c20cce4_251114cuda3std6ranges3__45__cpo4swapE - _ZN40_INTERNAL_3b07c0a0_4_k_cu_0c20cce4_251114cuda3std3__45__cpo4cendE)
_ZN40_INTERNAL_3b07c0a0_4_k_cu_0c20cce4_251114cuda3std3__45__cpo4cendE:
	.zero		1
	.type		_ZN40_INTERNAL_3b07c0a0_4_k_cu_0c20cce4_251114cuda3std6ranges3__45__cpo4swapE,@object
	.size		_ZN40_INTERNAL_3b07c0a0_4_k_cu_0c20cce4_251114cuda3std6ranges3__45__cpo4swapE,(.L_10 - _ZN40_INTERNAL_3b07c0a0_4_k_cu_0c20cce4_251114cuda3std6ranges3__45__cpo4swapE)
_ZN40_INTERNAL_3b07c0a0_4_k_cu_0c20cce4_251114cuda3std6ranges3__45__cpo4swapE:
	.zero		1
.L_10:


//--------------------- .nv.constant0._ZN7cutlass13device_kernelINS_4gemm6kernel13GemmUniversalIN4cute5tupleIJiiiiEEENS1_10collective13CollectiveMmaINS1_35MainloopSm100TmaUmmaWarpSpecializedILi24ELi2ELi4ENS5_IJNS4_1CILi2EEENSA_ILi1EEESC_EEEEENS5_IJNSA_ILi64EEENSA_ILi176EEENSA_ILi16EEEEEENS_6half_tENS5_IJlSC_lEEESJ_SK_NS4_8TiledMMAINS4_8MMA_AtomIJNS4_20SM100_MMA_F16BF16_SSISJ_SJ_fLi64ELi176ELNS4_4UMMA5MajorE0ELSP_0ELNSO_7ScaleInE0ELSQ_0EEEEEENS4_6LayoutINS5_IJSC_SC_SC_EEENS5_IJNSA_ILi0EEESV_SV_EEEEENS5_IJNS4_10UnderscoreESY_SY_EEEEENS4_13SM90_TMA_LOADENS4_14ComposedLayoutINS4_7SwizzleILi1ELi4ELi3EEENS4_18smem_ptr_flag_bitsILi16EEENST_INS5_IJNSA_ILi8EEESH_EEENS5_IJSH_SC_EEEEEEEvNS4_8identityENS4_23SM90_TMA_LOAD_MULTICASTES1B_vS1C_EENS_8epilogue10collective18CollectiveEpilogueINS1F_23Sm100TmaWarpSpecializedILi2ELi1ELi88ELb1ELb0EEEJSI_NS5_IJNST_ISF_SC_EENST_ISG_SC_EEEEESJ_SK_SJ_SK_NS1F_6fusion15FusionCallbacksIS1J_NS1N_17LinearCombinationISJ_fSJ_fLNS_15FloatRoundStyleE2EEESI_S1M_JEEENS4_5SM1004TMEM4LOAD26SM100_TMEM_LOAD_16dp256b2xES11_S1B_NS4_17SM75_U32x4_LDSM_NENS4_14SM90_TMA_STOREES1B_NS4_17SM90_U32x4_STSM_NENS4_39AutoVectorizingCopyWithAssumedAlignmentILi128EEEEEEvvEEEEvNT_6ParamsE --------------------------
	.section	.nv.constant0._ZN7cutlass13device_kernelINS_4gemm6kernel13GemmUniversalIN4cute5tupleIJiiiiEEENS1_10collective13CollectiveMmaINS1_35MainloopSm100TmaUmmaWarpSpecializedILi24ELi2ELi4ENS5_IJNS4_1CILi2EEENSA_ILi1EEESC_EEEEENS5_IJNSA_ILi64EEENSA_ILi176EEENSA_ILi16EEEEEENS_6half_tENS5_IJlSC_lEEESJ_SK_NS4_8TiledMMAINS4_8MMA_AtomIJNS4_20SM100_MMA_F16BF16_SSISJ_SJ_fLi64ELi176ELNS4_4UMMA5MajorE0ELSP_0ELNSO_7ScaleInE0ELSQ_0EEEEEENS4_6LayoutINS5_IJSC_SC_SC_EEENS5_IJNSA_ILi0EEESV_SV_EEEEENS5_IJNS4_10UnderscoreESY_SY_EEEEENS4_13SM90_TMA_LOADENS4_14ComposedLayoutINS4_7SwizzleILi1ELi4ELi3EEENS4_18smem_ptr_flag_bitsILi16EEENST_INS5_IJNSA_ILi8EEESH_EEENS5_IJSH_SC_EEEEEEEvNS4_8identityENS4_23SM90_TMA_LOAD_MULTICASTES1B_vS1C_EENS_8epilogue10collective18CollectiveEpilogueINS1F_23Sm100TmaWarpSpecializedILi2ELi1ELi88ELb1ELb0EEEJSI_NS5_IJNST_ISF_SC_EENST_ISG_SC_EEEEESJ_SK_SJ_SK_NS1F_6fusion15FusionCallbacksIS1J_NS1N_17LinearCombinationISJ_fSJ_fLNS_15FloatRoundStyleE2EEESI_S1M_JEEENS4_5SM1004TMEM4LOAD26SM100_TMEM_LOAD_16dp256b2xES11_S1B_NS4_17SM75_U32x4_LDSM_NENS4_14SM90_TMA_STOREES1B_NS4_17SM90_U32x4_STSM_NENS4_39AutoVectorizingCopyWithAssumedAlignmentILi128EEEEEEvvEEEEvNT_6ParamsE,"a",@progbits
	.sectionflags	@""
	.align	4
.nv.constant0._ZN7cutlass13device_kernelINS_4gemm6kernel13GemmUniversalIN4cute5tupleIJiiiiEEENS1_10collective13CollectiveMmaINS1_35MainloopSm100TmaUmmaWarpSpecializedILi24ELi2ELi4ENS5_IJNS4_1CILi2EEENSA_ILi1EEESC_EEEEENS5_IJNSA_ILi64EEENSA_ILi176EEENSA_ILi16EEEEEENS_6half_tENS5_IJlSC_lEEESJ_SK_NS4_8TiledMMAINS4_8MMA_AtomIJNS4_20SM100_MMA_F16BF16_SSISJ_SJ_fLi64ELi176ELNS4_4UMMA5MajorE0ELSP_0ELNSO_7ScaleInE0ELSQ_0EEEEEENS4_6LayoutINS5_IJSC_SC_SC_EEENS5_IJNSA_ILi0EEESV_SV_EEEEENS5_IJNS4_10UnderscoreESY_SY_EEEEENS4_13SM90_TMA_LOADENS4_14ComposedLayoutINS4_7SwizzleILi1ELi4ELi3EEENS4_18smem_ptr_flag_bitsILi16EEENST_INS5_IJNSA_ILi8EEESH_EEENS5_IJSH_SC_EEEEEEEvNS4_8identityENS4_23SM90_TMA_LOAD_MULTICASTES1B_vS1C_EENS_8epilogue10collective18CollectiveEpilogueINS1F_23Sm100TmaWarpSpecializedILi2ELi1ELi88ELb1ELb0EEEJSI_NS5_IJNST_ISF_SC_EENST_ISG_SC_EEEEESJ_SK_SJ_SK_NS1F_6fusion15FusionCallbacksIS1J_NS1N_17LinearCombinationISJ_fSJ_fLNS_15FloatRoundStyleE2EEESI_S1M_JEEENS4_5SM1004TMEM4LOAD26SM100_TMEM_LOAD_16dp256b2xES11_S1B_NS4_17SM75_U32x4_LDSM_NENS4_14SM90_TMA_STOREES1B_NS4_17SM90_U32x4_STSM_NENS4_39AutoVectorizingCopyWithAssumedAlignmentILi128EEEEEEvvEEEEvNT_6ParamsE:
	.zero		2944


//--------------------- SYMBOLS --------------------------

	.type		.nv.reservedSmem.offset0,@object
	.size		.nv.reservedSmem.offset0,0x4
	.type		.nv.reservedSmem.cap,@object
	.size		.nv.reservedSmem.cap,0x4
	.type		__assertfail,@function
